//
// Generated by NVIDIA NVVM Compiler
//
// Compiler Build ID: CL-36424714
// Cuda compilation tools, release 13.0, V13.0.88
// Based on NVVM 20.0.0
//

.version 9.0
.target sm_100
.address_size 64

	// .globl	mymatmul_kernel0
// _ZZ16mymatmul_kernel0E11data_shared has been demoted
// _ZZ16mymatmul_kernel0E13kernel_shared has been demoted

.visible .entry mymatmul_kernel0(
	.param .u64 .ptr .align 1 mymatmul_kernel0_param_0,
	.param .u64 .ptr .align 1 mymatmul_kernel0_param_1,
	.param .u64 .ptr .align 1 mymatmul_kernel0_param_2
)
.maxntid 64
{
	.local .align 16 .b8 	__local_depot0[1024];
	.reg .b64 	%SP;
	.reg .b64 	%SPL;
	.reg .pred 	%p<9>;
	.reg .b32 	%r<70>;
	.reg .b32 	%f<370>;
	.reg .b64 	%rd<28>;
	// demoted variable
	.shared .align 4 .b8 _ZZ16mymatmul_kernel0E11data_shared[8192];
	// demoted variable
	.shared .align 4 .b8 _ZZ16mymatmul_kernel0E13kernel_shared[2048];
	mov.u64 	%SPL, __local_depot0;
	add.u64 	%rd1, %SPL, 0;
	add.s64 	%rd26, %rd1, 512;
	mov.f32 	%f17, 0f00000000;
	st.local.v4.f32 	[%rd1], {%f17, %f17, %f17, %f17};
	st.local.v4.f32 	[%rd1+256], {%f17, %f17, %f17, %f17};
	st.local.v4.f32 	[%rd1+512], {%f17, %f17, %f17, %f17};
	st.local.v4.f32 	[%rd1+768], {%f17, %f17, %f17, %f17};
	st.local.v4.f32 	[%rd1+16], {%f17, %f17, %f17, %f17};
	st.local.v4.f32 	[%rd1+272], {%f17, %f17, %f17, %f17};
	st.local.v4.f32 	[%rd1+528], {%f17, %f17, %f17, %f17};
	st.local.v4.f32 	[%rd1+784], {%f17, %f17, %f17, %f17};
	st.local.v4.f32 	[%rd1+32], {%f17, %f17, %f17, %f17};
	st.local.v4.f32 	[%rd1+288], {%f17, %f17, %f17, %f17};
	st.local.v4.f32 	[%rd1+544], {%f17, %f17, %f17, %f17};
	st.local.v4.f32 	[%rd1+800], {%f17, %f17, %f17, %f17};
	st.local.v4.f32 	[%rd1+48], {%f17, %f17, %f17, %f17};
	st.local.v4.f32 	[%rd1+304], {%f17, %f17, %f17, %f17};
	st.local.v4.f32 	[%rd1+560], {%f17, %f17, %f17, %f17};
	st.local.v4.f32 	[%rd1+816], {%f17, %f17, %f17, %f17};
	st.local.v4.f32 	[%rd1+64], {%f17, %f17, %f17, %f17};
	st.local.v4.f32 	[%rd1+320], {%f17, %f17, %f17, %f17};
	st.local.v4.f32 	[%rd1+576], {%f17, %f17, %f17, %f17};
	st.local.v4.f32 	[%rd1+832], {%f17, %f17, %f17, %f17};
	st.local.v4.f32 	[%rd1+80], {%f17, %f17, %f17, %f17};
	st.local.v4.f32 	[%rd1+336], {%f17, %f17, %f17, %f17};
	st.local.v4.f32 	[%rd1+592], {%f17, %f17, %f17, %f17};
	st.local.v4.f32 	[%rd1+848], {%f17, %f17, %f17, %f17};
	st.local.v4.f32 	[%rd1+96], {%f17, %f17, %f17, %f17};
	st.local.v4.f32 	[%rd1+352], {%f17, %f17, %f17, %f17};
	st.local.v4.f32 	[%rd1+608], {%f17, %f17, %f17, %f17};
	st.local.v4.f32 	[%rd1+864], {%f17, %f17, %f17, %f17};
	st.local.v4.f32 	[%rd1+112], {%f17, %f17, %f17, %f17};
	st.local.v4.f32 	[%rd1+368], {%f17, %f17, %f17, %f17};
	st.local.v4.f32 	[%rd1+624], {%f17, %f17, %f17, %f17};
	st.local.v4.f32 	[%rd1+880], {%f17, %f17, %f17, %f17};
	st.local.v4.f32 	[%rd1+128], {%f17, %f17, %f17, %f17};
	st.local.v4.f32 	[%rd1+384], {%f17, %f17, %f17, %f17};
	st.local.v4.f32 	[%rd1+640], {%f17, %f17, %f17, %f17};
	st.local.v4.f32 	[%rd1+896], {%f17, %f17, %f17, %f17};
	st.local.v4.f32 	[%rd1+144], {%f17, %f17, %f17, %f17};
	st.local.v4.f32 	[%rd1+400], {%f17, %f17, %f17, %f17};
	st.local.v4.f32 	[%rd1+656], {%f17, %f17, %f17, %f17};
	st.local.v4.f32 	[%rd1+912], {%f17, %f17, %f17, %f17};
	st.local.v4.f32 	[%rd1+160], {%f17, %f17, %f17, %f17};
	st.local.v4.f32 	[%rd1+416], {%f17, %f17, %f17, %f17};
	st.local.v4.f32 	[%rd1+672], {%f17, %f17, %f17, %f17};
	st.local.v4.f32 	[%rd1+928], {%f17, %f17, %f17, %f17};
	st.local.v4.f32 	[%rd1+176], {%f17, %f17, %f17, %f17};
	st.local.v4.f32 	[%rd1+432], {%f17, %f17, %f17, %f17};
	st.local.v4.f32 	[%rd1+688], {%f17, %f17, %f17, %f17};
	st.local.v4.f32 	[%rd1+944], {%f17, %f17, %f17, %f17};
	st.local.v4.f32 	[%rd1+192], {%f17, %f17, %f17, %f17};
	st.local.v4.f32 	[%rd1+448], {%f17, %f17, %f17, %f17};
	st.local.v4.f32 	[%rd1+704], {%f17, %f17, %f17, %f17};
	st.local.v4.f32 	[%rd1+960], {%f17, %f17, %f17, %f17};
	st.local.v4.f32 	[%rd1+208], {%f17, %f17, %f17, %f17};
	st.local.v4.f32 	[%rd1+464], {%f17, %f17, %f17, %f17};
	st.local.v4.f32 	[%rd1+720], {%f17, %f17, %f17, %f17};
	st.local.v4.f32 	[%rd1+976], {%f17, %f17, %f17, %f17};
	st.local.v4.f32 	[%rd1+224], {%f17, %f17, %f17, %f17};
	st.local.v4.f32 	[%rd1+480], {%f17, %f17, %f17, %f17};
	st.local.v4.f32 	[%rd1+736], {%f17, %f17, %f17, %f17};
	st.local.v4.f32 	[%rd1+992], {%f17, %f17, %f17, %f17};
	st.local.v4.f32 	[%rd1+240], {%f17, %f17, %f17, %f17};
	st.local.v4.f32 	[%rd1+496], {%f17, %f17, %f17, %f17};
	st.local.v4.f32 	[%rd1+752], {%f17, %f17, %f17, %f17};
	st.local.v4.f32 	[%rd1+1008], {%f17, %f17, %f17, %f17};
	mov.b32 	%r66, 0;
	mov.u32 	%r2, %ctaid.x;
	mov.u32 	%r3, %tid.x;
	shl.b32 	%r13, %r2, 12;
	and.b32  	%r14, %r13, 2147221504;
	shl.b32 	%r15, %r3, 13;
	add.s32 	%r16, %r14, %r15;
	shl.b32 	%r18, %r3, 8;
	shl.b32 	%r23, %r3, 7;
	and.b32  	%r24, %r23, 4096;
$L__BB0_1:
	setp.gt.u32 	%p2, %r3, 31;
	bar.sync 	0;
	@%p2 bra 	$L__BB0_3;
	ld.param.u64 	%rd23, [mymatmul_kernel0_param_0];
	shl.b32 	%r12, %r66, 3;
	add.s32 	%r17, %r16, %r12;
	cvta.to.global.u64 	%rd12, %rd23;
	mul.wide.u32 	%rd13, %r17, 4;
	add.s64 	%rd14, %rd12, %rd13;
	ld.global.nc.f32 	%f18, [%rd14];
	mov.u32 	%r19, _ZZ16mymatmul_kernel0E11data_shared;
	add.s32 	%r20, %r19, %r18;
	st.shared.f32 	[%r20], %f18;
	ld.global.nc.f32 	%f19, [%rd14+4];
	st.shared.f32 	[%r20+4], %f19;
	ld.global.nc.f32 	%f20, [%rd14+8];
	st.shared.f32 	[%r20+8], %f20;
	ld.global.nc.f32 	%f21, [%rd14+12];
	st.shared.f32 	[%r20+12], %f21;
	ld.global.nc.f32 	%f22, [%rd14+16];
	st.shared.f32 	[%r20+16], %f22;
	ld.global.nc.f32 	%f23, [%rd14+20];
	st.shared.f32 	[%r20+20], %f23;
	ld.global.nc.f32 	%f24, [%rd14+24];
	st.shared.f32 	[%r20+24], %f24;
	ld.global.nc.f32 	%f25, [%rd14+28];
	st.shared.f32 	[%r20+28], %f25;
	ld.global.nc.f32 	%f26, [%rd14+4096];
	st.shared.f32 	[%r20+32], %f26;
	ld.global.nc.f32 	%f27, [%rd14+4100];
	st.shared.f32 	[%r20+36], %f27;
	ld.global.nc.f32 	%f28, [%rd14+4104];
	st.shared.f32 	[%r20+40], %f28;
	ld.global.nc.f32 	%f29, [%rd14+4108];
	st.shared.f32 	[%r20+44], %f29;
	ld.global.nc.f32 	%f30, [%rd14+4112];
	st.shared.f32 	[%r20+48], %f30;
	ld.global.nc.f32 	%f31, [%rd14+4116];
	st.shared.f32 	[%r20+52], %f31;
	ld.global.nc.f32 	%f32, [%rd14+4120];
	st.shared.f32 	[%r20+56], %f32;
	ld.global.nc.f32 	%f33, [%rd14+4124];
	st.shared.f32 	[%r20+60], %f33;
	ld.global.nc.f32 	%f34, [%rd14+8192];
	st.shared.f32 	[%r20+64], %f34;
	ld.global.nc.f32 	%f35, [%rd14+8196];
	st.shared.f32 	[%r20+68], %f35;
	ld.global.nc.f32 	%f36, [%rd14+8200];
	st.shared.f32 	[%r20+72], %f36;
	ld.global.nc.f32 	%f37, [%rd14+8204];
	st.shared.f32 	[%r20+76], %f37;
	ld.global.nc.f32 	%f38, [%rd14+8208];
	st.shared.f32 	[%r20+80], %f38;
	ld.global.nc.f32 	%f39, [%rd14+8212];
	st.shared.f32 	[%r20+84], %f39;
	ld.global.nc.f32 	%f40, [%rd14+8216];
	st.shared.f32 	[%r20+88], %f40;
	ld.global.nc.f32 	%f41, [%rd14+8220];
	st.shared.f32 	[%r20+92], %f41;
	ld.global.nc.f32 	%f42, [%rd14+12288];
	st.shared.f32 	[%r20+96], %f42;
	ld.global.nc.f32 	%f43, [%rd14+12292];
	st.shared.f32 	[%r20+100], %f43;
	ld.global.nc.f32 	%f44, [%rd14+12296];
	st.shared.f32 	[%r20+104], %f44;
	ld.global.nc.f32 	%f45, [%rd14+12300];
	st.shared.f32 	[%r20+108], %f45;
	ld.global.nc.f32 	%f46, [%rd14+12304];
	st.shared.f32 	[%r20+112], %f46;
	ld.global.nc.f32 	%f47, [%rd14+12308];
	st.shared.f32 	[%r20+116], %f47;
	ld.global.nc.f32 	%f48, [%rd14+12312];
	st.shared.f32 	[%r20+120], %f48;
	ld.global.nc.f32 	%f49, [%rd14+12316];
	st.shared.f32 	[%r20+124], %f49;
	ld.global.nc.f32 	%f50, [%rd14+16384];
	st.shared.f32 	[%r20+128], %f50;
	ld.global.nc.f32 	%f51, [%rd14+16388];
	st.shared.f32 	[%r20+132], %f51;
	ld.global.nc.f32 	%f52, [%rd14+16392];
	st.shared.f32 	[%r20+136], %f52;
	ld.global.nc.f32 	%f53, [%rd14+16396];
	st.shared.f32 	[%r20+140], %f53;
	ld.global.nc.f32 	%f54, [%rd14+16400];
	st.shared.f32 	[%r20+144], %f54;
	ld.global.nc.f32 	%f55, [%rd14+16404];
	st.shared.f32 	[%r20+148], %f55;
	ld.global.nc.f32 	%f56, [%rd14+16408];
	st.shared.f32 	[%r20+152], %f56;
	ld.global.nc.f32 	%f57, [%rd14+16412];
	st.shared.f32 	[%r20+156], %f57;
	ld.global.nc.f32 	%f58, [%rd14+20480];
	st.shared.f32 	[%r20+160], %f58;
	ld.global.nc.f32 	%f59, [%rd14+20484];
	st.shared.f32 	[%r20+164], %f59;
	ld.global.nc.f32 	%f60, [%rd14+20488];
	st.shared.f32 	[%r20+168], %f60;
	ld.global.nc.f32 	%f61, [%rd14+20492];
	st.shared.f32 	[%r20+172], %f61;
	ld.global.nc.f32 	%f62, [%rd14+20496];
	st.shared.f32 	[%r20+176], %f62;
	ld.global.nc.f32 	%f63, [%rd14+20500];
	st.shared.f32 	[%r20+180], %f63;
	ld.global.nc.f32 	%f64, [%rd14+20504];
	st.shared.f32 	[%r20+184], %f64;
	ld.global.nc.f32 	%f65, [%rd14+20508];
	st.shared.f32 	[%r20+188], %f65;
	ld.global.nc.f32 	%f66, [%rd14+24576];
	st.shared.f32 	[%r20+192], %f66;
	ld.global.nc.f32 	%f67, [%rd14+24580];
	st.shared.f32 	[%r20+196], %f67;
	ld.global.nc.f32 	%f68, [%rd14+24584];
	st.shared.f32 	[%r20+200], %f68;
	ld.global.nc.f32 	%f69, [%rd14+24588];
	st.shared.f32 	[%r20+204], %f69;
	ld.global.nc.f32 	%f70, [%rd14+24592];
	st.shared.f32 	[%r20+208], %f70;
	ld.global.nc.f32 	%f71, [%rd14+24596];
	st.shared.f32 	[%r20+212], %f71;
	ld.global.nc.f32 	%f72, [%rd14+24600];
	st.shared.f32 	[%r20+216], %f72;
	ld.global.nc.f32 	%f73, [%rd14+24604];
	st.shared.f32 	[%r20+220], %f73;
	ld.global.nc.f32 	%f74, [%rd14+28672];
	st.shared.f32 	[%r20+224], %f74;
	ld.global.nc.f32 	%f75, [%rd14+28676];
	st.shared.f32 	[%r20+228], %f75;
	ld.global.nc.f32 	%f76, [%rd14+28680];
	st.shared.f32 	[%r20+232], %f76;
	ld.global.nc.f32 	%f77, [%rd14+28684];
	st.shared.f32 	[%r20+236], %f77;
	ld.global.nc.f32 	%f78, [%rd14+28688];
	st.shared.f32 	[%r20+240], %f78;
	ld.global.nc.f32 	%f79, [%rd14+28692];
	st.shared.f32 	[%r20+244], %f79;
	ld.global.nc.f32 	%f80, [%rd14+28696];
	st.shared.f32 	[%r20+248], %f80;
	ld.global.nc.f32 	%f81, [%rd14+28700];
	st.shared.f32 	[%r20+252], %f81;
$L__BB0_3:
	ld.param.u64 	%rd24, [mymatmul_kernel0_param_1];
	shl.b32 	%r22, %r66, 15;
	shl.b32 	%r25, %r2, 6;
	and.b32  	%r26, %r25, 4032;
	or.b32  	%r27, %r26, %r24;
	shl.b32 	%r28, %r3, 1;
	and.b32  	%r29, %r28, 62;
	or.b32  	%r30, %r27, %r29;
	or.b32  	%r31, %r30, %r22;
	cvta.to.global.u64 	%rd15, %rd24;
	mul.wide.u32 	%rd16, %r31, 4;
	add.s64 	%rd17, %rd15, %rd16;
	ld.global.nc.v2.f32 	{%f82, %f83}, [%rd17];
	shl.b32 	%r32, %r3, 3;
	mov.u32 	%r33, _ZZ16mymatmul_kernel0E13kernel_shared;
	add.s32 	%r34, %r33, %r32;
	st.shared.v2.f32 	[%r34], {%f82, %f83};
	ld.global.nc.v2.f32 	{%f84, %f85}, [%rd17+32768];
	st.shared.v2.f32 	[%r34+512], {%f84, %f85};
	ld.global.nc.v2.f32 	{%f86, %f87}, [%rd17+65536];
	st.shared.v2.f32 	[%r34+1024], {%f86, %f87};
	ld.global.nc.v2.f32 	{%f88, %f89}, [%rd17+98304];
	st.shared.v2.f32 	[%r34+1536], {%f88, %f89};
	bar.sync 	0;
	mov.b32 	%r67, 0;
$L__BB0_4:
	mov.u32 	%r36, %tid.x;
	shl.b32 	%r37, %r67, 8;
	shl.b32 	%r38, %r36, 4;
	and.b32  	%r39, %r38, 48;
	or.b32  	%r40, %r37, %r39;
	mov.u32 	%r41, _ZZ16mymatmul_kernel0E13kernel_shared;
	add.s32 	%r42, %r41, %r40;
	ld.shared.f32 	%f1, [%r42];
	ld.shared.f32 	%f2, [%r42+204];
	ld.shared.f32 	%f3, [%r42+192];
	ld.shared.f32 	%f4, [%r42+128];
	ld.shared.f32 	%f5, [%r42+64];
	ld.shared.f32 	%f6, [%r42+196];
	ld.shared.f32 	%f7, [%r42+132];
	ld.shared.f32 	%f8, [%r42+68];
	ld.shared.f32 	%f9, [%r42+4];
	ld.shared.f32 	%f10, [%r42+200];
	ld.shared.f32 	%f11, [%r42+136];
	ld.shared.f32 	%f12, [%r42+72];
	ld.shared.f32 	%f13, [%r42+8];
	ld.shared.f32 	%f14, [%r42+140];
	ld.shared.f32 	%f15, [%r42+76];
	ld.shared.f32 	%f16, [%r42+12];
	mov.b32 	%r68, 0;
	mov.pred 	%p8, -1;
$L__BB0_5:
	mov.pred 	%p1, %p8;
	shl.b32 	%r44, %r68, 5;
	shl.b32 	%r45, %r68, 6;
	mov.u32 	%r6, %tid.x;
	shl.b32 	%r46, %r6, 5;
	and.b32  	%r47, %r46, 1920;
	add.s32 	%r48, %r67, %r47;
	add.s32 	%r49, %r48, %r45;
	mul.wide.u32 	%rd18, %r44, 4;
	add.s64 	%rd19, %rd1, %rd18;
	ld.local.v4.f32 	{%f90, %f91, %f92, %f93}, [%rd19];
	shl.b32 	%r50, %r49, 2;
	mov.u32 	%r51, _ZZ16mymatmul_kernel0E11data_shared;
	add.s32 	%r52, %r51, %r50;
	ld.shared.f32 	%f94, [%r52];
	fma.rn.f32 	%f95, %f94, %f1, %f90;
	ld.local.v4.f32 	{%f96, %f97, %f98, %f99}, [%rd19+256];
	fma.rn.f32 	%f100, %f94, %f5, %f96;
	ld.local.v4.f32 	{%f101, %f102, %f103, %f104}, [%rd19+512];
	fma.rn.f32 	%f105, %f94, %f4, %f101;
	ld.local.v4.f32 	{%f106, %f107, %f108, %f109}, [%rd19+768];
	fma.rn.f32 	%f110, %f94, %f3, %f106;
	ld.local.v4.f32 	{%f111, %f112, %f113, %f114}, [%rd19+16];
	ld.shared.f32 	%f115, [%r52+32];
	fma.rn.f32 	%f116, %f115, %f1, %f111;
	ld.local.v4.f32 	{%f117, %f118, %f119, %f120}, [%rd19+272];
	fma.rn.f32 	%f121, %f115, %f5, %f117;
	ld.local.v4.f32 	{%f122, %f123, %f124, %f125}, [%rd19+528];
	fma.rn.f32 	%f126, %f115, %f4, %f122;
	ld.local.v4.f32 	{%f127, %f128, %f129, %f130}, [%rd19+784];
	fma.rn.f32 	%f131, %f115, %f3, %f127;
	ld.local.v4.f32 	{%f132, %f133, %f134, %f135}, [%rd19+32];
	ld.shared.f32 	%f136, [%r52+64];
	fma.rn.f32 	%f137, %f136, %f1, %f132;
	ld.local.v4.f32 	{%f138, %f139, %f140, %f141}, [%rd19+288];
	fma.rn.f32 	%f142, %f136, %f5, %f138;
	ld.local.v4.f32 	{%f143, %f144, %f145, %f146}, [%rd19+544];
	fma.rn.f32 	%f147, %f136, %f4, %f143;
	ld.local.v4.f32 	{%f148, %f149, %f150, %f151}, [%rd19+800];
	fma.rn.f32 	%f152, %f136, %f3, %f148;
	ld.local.v4.f32 	{%f153, %f154, %f155, %f156}, [%rd19+48];
	ld.shared.f32 	%f157, [%r52+96];
	fma.rn.f32 	%f158, %f157, %f1, %f153;
	ld.local.v4.f32 	{%f159, %f160, %f161, %f162}, [%rd19+304];
	fma.rn.f32 	%f163, %f157, %f5, %f159;
	ld.local.v4.f32 	{%f164, %f165, %f166, %f167}, [%rd19+560];
	fma.rn.f32 	%f168, %f157, %f4, %f164;
	ld.local.v4.f32 	{%f169, %f170, %f171, %f172}, [%rd19+816];
	fma.rn.f32 	%f173, %f157, %f3, %f169;
	ld.local.v4.f32 	{%f174, %f175, %f176, %f177}, [%rd19+64];
	ld.shared.f32 	%f178, [%r52+128];
	fma.rn.f32 	%f179, %f178, %f1, %f174;
	ld.local.v4.f32 	{%f180, %f181, %f182, %f183}, [%rd19+320];
	fma.rn.f32 	%f184, %f178, %f5, %f180;
	ld.local.v4.f32 	{%f185, %f186, %f187, %f188}, [%rd19+576];
	fma.rn.f32 	%f189, %f178, %f4, %f185;
	ld.local.v4.f32 	{%f190, %f191, %f192, %f193}, [%rd19+832];
	fma.rn.f32 	%f194, %f178, %f3, %f190;
	ld.local.v4.f32 	{%f195, %f196, %f197, %f198}, [%rd19+80];
	ld.shared.f32 	%f199, [%r52+160];
	fma.rn.f32 	%f200, %f199, %f1, %f195;
	ld.local.v4.f32 	{%f201, %f202, %f203, %f204}, [%rd19+336];
	fma.rn.f32 	%f205, %f199, %f5, %f201;
	ld.local.v4.f32 	{%f206, %f207, %f208, %f209}, [%rd19+592];
	fma.rn.f32 	%f210, %f199, %f4, %f206;
	ld.local.v4.f32 	{%f211, %f212, %f213, %f214}, [%rd19+848];
	fma.rn.f32 	%f215, %f199, %f3, %f211;
	ld.local.v4.f32 	{%f216, %f217, %f218, %f219}, [%rd19+96];
	ld.shared.f32 	%f220, [%r52+192];
	fma.rn.f32 	%f221, %f220, %f1, %f216;
	ld.local.v4.f32 	{%f222, %f223, %f224, %f225}, [%rd19+352];
	fma.rn.f32 	%f226, %f220, %f5, %f222;
	ld.local.v4.f32 	{%f227, %f228, %f229, %f230}, [%rd19+608];
	fma.rn.f32 	%f231, %f220, %f4, %f227;
	ld.local.v4.f32 	{%f232, %f233, %f234, %f235}, [%rd19+864];
	fma.rn.f32 	%f236, %f220, %f3, %f232;
	ld.local.v4.f32 	{%f237, %f238, %f239, %f240}, [%rd19+112];
	ld.shared.f32 	%f241, [%r52+224];
	fma.rn.f32 	%f242, %f241, %f1, %f237;
	ld.local.v4.f32 	{%f243, %f244, %f245, %f246}, [%rd19+368];
	fma.rn.f32 	%f247, %f241, %f5, %f243;
	ld.local.v4.f32 	{%f248, %f249, %f250, %f251}, [%rd19+624];
	fma.rn.f32 	%f252, %f241, %f4, %f248;
	ld.local.v4.f32 	{%f253, %f254, %f255, %f256}, [%rd19+880];
	fma.rn.f32 	%f257, %f241, %f3, %f253;
	fma.rn.f32 	%f258, %f94, %f9, %f91;
	fma.rn.f32 	%f259, %f94, %f8, %f97;
	fma.rn.f32 	%f260, %f94, %f7, %f102;
	fma.rn.f32 	%f261, %f94, %f6, %f107;
	fma.rn.f32 	%f262, %f115, %f9, %f112;
	fma.rn.f32 	%f263, %f115, %f8, %f118;
	fma.rn.f32 	%f264, %f115, %f7, %f123;
	fma.rn.f32 	%f265, %f115, %f6, %f128;
	fma.rn.f32 	%f266, %f136, %f9, %f133;
	fma.rn.f32 	%f267, %f136, %f8, %f139;
	fma.rn.f32 	%f268, %f136, %f7, %f144;
	fma.rn.f32 	%f269, %f136, %f6, %f149;
	fma.rn.f32 	%f270, %f157, %f9, %f154;
	fma.rn.f32 	%f271, %f157, %f8, %f160;
	fma.rn.f32 	%f272, %f157, %f7, %f165;
	fma.rn.f32 	%f273, %f157, %f6, %f170;
	fma.rn.f32 	%f274, %f178, %f9, %f175;
	fma.rn.f32 	%f275, %f178, %f8, %f181;
	fma.rn.f32 	%f276, %f178, %f7, %f186;
	fma.rn.f32 	%f277, %f178, %f6, %f191;
	fma.rn.f32 	%f278, %f199, %f9, %f196;
	fma.rn.f32 	%f279, %f199, %f8, %f202;
	fma.rn.f32 	%f280, %f199, %f7, %f207;
	fma.rn.f32 	%f281, %f199, %f6, %f212;
	fma.rn.f32 	%f282, %f220, %f9, %f217;
	fma.rn.f32 	%f283, %f220, %f8, %f223;
	fma.rn.f32 	%f284, %f220, %f7, %f228;
	fma.rn.f32 	%f285, %f220, %f6, %f233;
	fma.rn.f32 	%f286, %f241, %f9, %f238;
	fma.rn.f32 	%f287, %f241, %f8, %f244;
	fma.rn.f32 	%f288, %f241, %f7, %f249;
	fma.rn.f32 	%f289, %f241, %f6, %f254;
	fma.rn.f32 	%f290, %f94, %f13, %f92;
	fma.rn.f32 	%f291, %f94, %f12, %f98;
	fma.rn.f32 	%f292, %f94, %f11, %f103;
	fma.rn.f32 	%f293, %f94, %f10, %f108;
	fma.rn.f32 	%f294, %f115, %f13, %f113;
	fma.rn.f32 	%f295, %f115, %f12, %f119;
	fma.rn.f32 	%f296, %f115, %f11, %f124;
	fma.rn.f32 	%f297, %f115, %f10, %f129;
	fma.rn.f32 	%f298, %f136, %f13, %f134;
	fma.rn.f32 	%f299, %f136, %f12, %f140;
	fma.rn.f32 	%f300, %f136, %f11, %f145;
	fma.rn.f32 	%f301, %f136, %f10, %f150;
	fma.rn.f32 	%f302, %f157, %f13, %f155;
	fma.rn.f32 	%f303, %f157, %f12, %f161;
	fma.rn.f32 	%f304, %f157, %f11, %f166;
	fma.rn.f32 	%f305, %f157, %f10, %f171;
	fma.rn.f32 	%f306, %f178, %f13, %f176;
	fma.rn.f32 	%f307, %f178, %f12, %f182;
	fma.rn.f32 	%f308, %f178, %f11, %f187;
	fma.rn.f32 	%f309, %f178, %f10, %f192;
	fma.rn.f32 	%f310, %f199, %f13, %f197;
	fma.rn.f32 	%f311, %f199, %f12, %f203;
	fma.rn.f32 	%f312, %f199, %f11, %f208;
	fma.rn.f32 	%f313, %f199, %f10, %f213;
	fma.rn.f32 	%f314, %f220, %f13, %f218;
	fma.rn.f32 	%f315, %f220, %f12, %f224;
	fma.rn.f32 	%f316, %f220, %f11, %f229;
	fma.rn.f32 	%f317, %f220, %f10, %f234;
	fma.rn.f32 	%f318, %f241, %f13, %f239;
	fma.rn.f32 	%f319, %f241, %f12, %f245;
	fma.rn.f32 	%f320, %f241, %f11, %f250;
	fma.rn.f32 	%f321, %f241, %f10, %f255;
	fma.rn.f32 	%f322, %f94, %f16, %f93;
	st.local.v4.f32 	[%rd19], {%f95, %f258, %f290, %f322};
	fma.rn.f32 	%f323, %f94, %f15, %f99;
	st.local.v4.f32 	[%rd19+256], {%f100, %f259, %f291, %f323};
	fma.rn.f32 	%f324, %f94, %f14, %f104;
	st.local.v4.f32 	[%rd19+512], {%f105, %f260, %f292, %f324};
	fma.rn.f32 	%f325, %f94, %f2, %f109;
	st.local.v4.f32 	[%rd19+768], {%f110, %f261, %f293, %f325};
	fma.rn.f32 	%f326, %f115, %f16, %f114;
	st.local.v4.f32 	[%rd19+16], {%f116, %f262, %f294, %f326};
	fma.rn.f32 	%f327, %f115, %f15, %f120;
	st.local.v4.f32 	[%rd19+272], {%f121, %f263, %f295, %f327};
	fma.rn.f32 	%f328, %f115, %f14, %f125;
	st.local.v4.f32 	[%rd19+528], {%f126, %f264, %f296, %f328};
	fma.rn.f32 	%f329, %f115, %f2, %f130;
	st.local.v4.f32 	[%rd19+784], {%f131, %f265, %f297, %f329};
	fma.rn.f32 	%f330, %f136, %f16, %f135;
	st.local.v4.f32 	[%rd19+32], {%f137, %f266, %f298, %f330};
	fma.rn.f32 	%f331, %f136, %f15, %f141;
	st.local.v4.f32 	[%rd19+288], {%f142, %f267, %f299, %f331};
	fma.rn.f32 	%f332, %f136, %f14, %f146;
	st.local.v4.f32 	[%rd19+544], {%f147, %f268, %f300, %f332};
	fma.rn.f32 	%f333, %f136, %f2, %f151;
	st.local.v4.f32 	[%rd19+800], {%f152, %f269, %f301, %f333};
	fma.rn.f32 	%f334, %f157, %f16, %f156;
	st.local.v4.f32 	[%rd19+48], {%f158, %f270, %f302, %f334};
	fma.rn.f32 	%f335, %f157, %f15, %f162;
	st.local.v4.f32 	[%rd19+304], {%f163, %f271, %f303, %f335};
	fma.rn.f32 	%f336, %f157, %f14, %f167;
	st.local.v4.f32 	[%rd19+560], {%f168, %f272, %f304, %f336};
	fma.rn.f32 	%f337, %f157, %f2, %f172;
	st.local.v4.f32 	[%rd19+816], {%f173, %f273, %f305, %f337};
	fma.rn.f32 	%f338, %f178, %f16, %f177;
	st.local.v4.f32 	[%rd19+64], {%f179, %f274, %f306, %f338};
	fma.rn.f32 	%f339, %f178, %f15, %f183;
	st.local.v4.f32 	[%rd19+320], {%f184, %f275, %f307, %f339};
	fma.rn.f32 	%f340, %f178, %f14, %f188;
	st.local.v4.f32 	[%rd19+576], {%f189, %f276, %f308, %f340};
	fma.rn.f32 	%f341, %f178, %f2, %f193;
	st.local.v4.f32 	[%rd19+832], {%f194, %f277, %f309, %f341};
	fma.rn.f32 	%f342, %f199, %f16, %f198;
	st.local.v4.f32 	[%rd19+80], {%f200, %f278, %f310, %f342};
	fma.rn.f32 	%f343, %f199, %f15, %f204;
	st.local.v4.f32 	[%rd19+336], {%f205, %f279, %f311, %f343};
	fma.rn.f32 	%f344, %f199, %f14, %f209;
	st.local.v4.f32 	[%rd19+592], {%f210, %f280, %f312, %f344};
	fma.rn.f32 	%f345, %f199, %f2, %f214;
	st.local.v4.f32 	[%rd19+848], {%f215, %f281, %f313, %f345};
	fma.rn.f32 	%f346, %f220, %f16, %f219;
	st.local.v4.f32 	[%rd19+96], {%f221, %f282, %f314, %f346};
	fma.rn.f32 	%f347, %f220, %f15, %f225;
	st.local.v4.f32 	[%rd19+352], {%f226, %f283, %f315, %f347};
	fma.rn.f32 	%f348, %f220, %f14, %f230;
	st.local.v4.f32 	[%rd19+608], {%f231, %f284, %f316, %f348};
	fma.rn.f32 	%f349, %f220, %f2, %f235;
	st.local.v4.f32 	[%rd19+864], {%f236, %f285, %f317, %f349};
	fma.rn.f32 	%f350, %f241, %f16, %f240;
	st.local.v4.f32 	[%rd19+112], {%f242, %f286, %f318, %f350};
	fma.rn.f32 	%f351, %f241, %f15, %f246;
	st.local.v4.f32 	[%rd19+368], {%f247, %f287, %f319, %f351};
	fma.rn.f32 	%f352, %f241, %f14, %f251;
	st.local.v4.f32 	[%rd19+624], {%f252, %f288, %f320, %f352};
	fma.rn.f32 	%f353, %f241, %f2, %f256;
	st.local.v4.f32 	[%rd19+880], {%f257, %f289, %f321, %f353};
	mov.b32 	%r68, 1;
	mov.pred 	%p8, 0;
	@%p1 bra 	$L__BB0_5;
	add.s32 	%r67, %r67, 1;
	setp.ne.s32 	%p5, %r67, 8;
	@%p5 bra 	$L__BB0_4;
	add.s32 	%r66, %r66, 1;
	setp.ne.s32 	%p6, %r66, 128;
	@%p6 bra 	$L__BB0_1;
	ld.param.u64 	%rd25, [mymatmul_kernel0_param_2];
	mov.u32 	%r54, %ctaid.x;
	shl.b32 	%r55, %r54, 14;
	and.b32  	%r56, %r55, 2146435072;
	shl.b32 	%r57, %r6, 14;
	and.b32  	%r58, %r57, 983040;
	or.b32  	%r59, %r56, %r58;
	shl.b32 	%r60, %r54, 6;
	and.b32  	%r61, %r60, 4032;
	or.b32  	%r62, %r59, %r61;
	shl.b32 	%r63, %r6, 2;
	and.b32  	%r64, %r63, 12;
	or.b32  	%r65, %r62, %r64;
	mul.wide.u32 	%rd20, %r65, 4;
	cvta.to.global.u64 	%rd21, %rd25;
	add.s64 	%rd22, %rd20, %rd21;
	add.s64 	%rd27, %rd22, 128;
	mov.b32 	%r69, 0;
$L__BB0_9:
	ld.local.v4.f32 	{%f354, %f355, %f356, %f357}, [%rd26+-512];
	st.global.f32 	[%rd27+-128], %f354;
	ld.local.v4.f32 	{%f358, %f359, %f360, %f361}, [%rd26+-256];
	st.global.f32 	[%rd27+-64], %f358;
	ld.local.v4.f32 	{%f362, %f363, %f364, %f365}, [%rd26];
	st.global.f32 	[%rd27], %f362;
	ld.local.v4.f32 	{%f366, %f367, %f368, %f369}, [%rd26+256];
	st.global.f32 	[%rd27+64], %f366;
	st.global.f32 	[%rd27+-124], %f355;
	st.global.f32 	[%rd27+-60], %f359;
	st.global.f32 	[%rd27+4], %f363;
	st.global.f32 	[%rd27+68], %f367;
	st.global.f32 	[%rd27+-120], %f356;
	st.global.f32 	[%rd27+-56], %f360;
	st.global.f32 	[%rd27+8], %f364;
	st.global.f32 	[%rd27+72], %f368;
	st.global.f32 	[%rd27+-116], %f357;
	st.global.f32 	[%rd27+-52], %f361;
	st.global.f32 	[%rd27+12], %f365;
	st.global.f32 	[%rd27+76], %f369;
	add.s32 	%r69, %r69, 1;
	add.s64 	%rd27, %rd27, 16384;
	add.s64 	%rd26, %rd26, 16;
	setp.ne.s32 	%p7, %r69, 16;
	@%p7 bra 	$L__BB0_9;
	ret;

}


// ===== COMPILED SASS (sm_100) =====

	.target	sm_100

	.elftype	@"ET_EXEC"


//--------------------- .note.nv.tkinfo           --------------------------
	.section	.note.nv.tkinfo,"",@"SHT_NOTE"
	.sectionflags	@"SHF_NOTE_NV_TKINFO"
	.tkinfo
        /*0018*/ 	.word	0x00000002
        /*0030*/ 	.string	""
        /*0030*/ 	.string	"ptxas"
        /*0030*/ 	.string	"Cuda compilation tools, release 13.0, V13.0.88"
        /*0030*/ 	.string	"Build cuda_13.0.r13.0/compiler.36424714_0"
        /*0030*/ 	.string	"-arch sm_100 -m 64 "



//--------------------- .note.nv.cuinfo           --------------------------
	.section	.note.nv.cuinfo,"",@"SHT_NOTE"
	.sectionflags	@"SHF_NOTE_NV_CUINFO"
        /*0018*/ 	.short	0x0002
        /*001a*/ 	.short	0x0064
        /*001c*/ 	.short	0x0082
	.zero		2


//--------------------- .nv.info                  --------------------------
	.section	.nv.info,"",@"SHT_CUDA_INFO"
	.align	4


	//----- nvinfo : EIATTR_REGCOUNT
	.align		4
        /*0000*/ 	.byte	0x04, 0x2f
        /*0002*/ 	.short	(.L_1 - .L_0)
	.align		4
.L_0:
        /*0004*/ 	.word	index@(mymatmul_kernel0)
        /*0008*/ 	.word	0x00000030


	//----- nvinfo : EIATTR_FRAME_SIZE
	.align		4
.L_1:
        /*000c*/ 	.byte	0x04, 0x11
        /*000e*/ 	.short	(.L_3 - .L_2)
	.align		4
.L_2:
        /*0010*/ 	.word	index@(mymatmul_kernel0)
        /*0014*/ 	.word	0x00000400


	//----- nvinfo : EIATTR_MIN_STACK_SIZE
	.align		4
.L_3:
        /*0018*/ 	.byte	0x04, 0x12
        /*001a*/ 	.short	(.L_5 - .L_4)
	.align		4
.L_4:
        /*001c*/ 	.word	index@(mymatmul_kernel0)
        /*0020*/ 	.word	0x00000400
.L_5:


//--------------------- .nv.compat                --------------------------
	.section	.nv.compat,"",@"SHT_CUDA_COMPAT_INFO"
	.align	4
        /*0000*/ 	.byte	0x02, 0x09, 0x00, 0x00, 0x02, 0x02, 0x01, 0x00, 0x02, 0x05, 0x05, 0x00, 0x03, 0x07, 0x01, 0x01
        /*0010*/ 	.byte	0x02, 0x03, 0x00, 0x00, 0x02, 0x06, 0x01, 0x00, 0x04, 0x0b, 0x08, 0x00, 0x09, 0x00, 0x00, 0x00
        /*0020*/ 	.byte	0x00, 0x00, 0x00, 0x00


//--------------------- .nv.info.mymatmul_kernel0 --------------------------
	.section	.nv.info.mymatmul_kernel0,"",@"SHT_CUDA_INFO"
	.sectionflags	@""
	.align	4


	//----- nvinfo : EIATTR_CUDA_API_VERSION
	.align		4
        /*0000*/ 	.byte	0x04, 0x37
        /*0002*/ 	.short	(.L_7 - .L_6)
.L_6:
        /*0004*/ 	.word	0x00000082


	//----- nvinfo : EIATTR_KPARAM_INFO
	.align		4
.L_7:
        /*0008*/ 	.byte	0x04, 0x17
        /*000a*/ 	.short	(.L_9 - .L_8)
.L_8:
        /*000c*/ 	.word	0x00000000
        /*0010*/ 	.short	0x0002
        /*0012*/ 	.short	0x0010
        /*0014*/ 	.byte	0x00, 0xf5, 0x21, 0x00


	//----- nvinfo : EIATTR_KPARAM_INFO
	.align		4
.L_9:
        /*0018*/ 	.byte	0x04, 0x17
        /*001a*/ 	.short	(.L_11 - .L_10)
.L_10:
        /*001c*/ 	.word	0x00000000
        /*0020*/ 	.short	0x0001
        /*0022*/ 	.short	0x0008
        /*0024*/ 	.byte	0x00, 0xf5, 0x21, 0x00


	//----- nvinfo : EIATTR_KPARAM_INFO
	.align		4
.L_11:
        /*0028*/ 	.byte	0x04, 0x17
        /*002a*/ 	.short	(.L_13 - .L_12)
.L_12:
        /*002c*/ 	.word	0x00000000
        /*0030*/ 	.short	0x0000
        /*0032*/ 	.short	0x0000
        /*0034*/ 	.byte	0x00, 0xf5, 0x21, 0x00


	//----- nvinfo : EIATTR_SPARSE_MMA_MASK
	.align		4
.L_13:
        /*0038*/ 	.byte	0x03, 0x50
        /*003a*/ 	.short	0x0000


	//----- nvinfo : EIATTR_MAXREG_COUNT
	.align		4
        /*003c*/ 	.byte	0x03, 0x1b
        /*003e*/ 	.short	0x00ff


	//----- nvinfo : EIATTR_NUM_BARRIERS
	.align		4
        /*0040*/ 	.byte	0x02, 0x4c
        /*0042*/ 	.byte	0x01
	.zero		1


	//----- nvinfo : EIATTR_MERCURY_ISA_VERSION
	.align		4
        /*0044*/ 	.byte	0x03, 0x5f
        /*0046*/ 	.short	0x0101


	//----- nvinfo : EIATTR_VRC_CTA_INIT_COUNT
	.align		4
        /*0048*/ 	.byte	0x02, 0x4a
	.zero		1
	.zero		1


	//----- nvinfo : EIATTR_EXIT_INSTR_OFFSETS
	.align		4
        /*004c*/ 	.byte	0x04, 0x1c
        /*004e*/ 	.short	(.L_15 - .L_14)


	//   ....[0]....
.L_14:
        /*0050*/ 	.word	0x000025c0


	//----- nvinfo : EIATTR_MAX_THREADS
	.align		4
.L_15:
        /*0054*/ 	.byte	0x04, 0x05
        /*0056*/ 	.short	(.L_17 - .L_16)
.L_16:
        /*0058*/ 	.word	0x00000040
        /*005c*/ 	.word	0x00000001
        /*0060*/ 	.word	0x00000001


	//----- nvinfo : EIATTR_CRS_STACK_SIZE
	.align		4
.L_17:
        /*0064*/ 	.byte	0x04, 0x1e
        /*0066*/ 	.short	(.L_19 - .L_18)
.L_18:
        /*0068*/ 	.word	0x00000000


	//----- nvinfo : EIATTR_CBANK_PARAM_SIZE
	.align		4
.L_19:
        /*006c*/ 	.byte	0x03, 0x19
        /*006e*/ 	.short	0x0018


	//----- nvinfo : EIATTR_PARAM_CBANK
	.align		4
        /*0070*/ 	.byte	0x04, 0x0a
        /*0072*/ 	.short	(.L_21 - .L_20)
	.align		4
.L_20:
        /*0074*/ 	.word	index@(.nv.constant0.mymatmul_kernel0)
        /*0078*/ 	.short	0x0380
        /*007a*/ 	.short	0x0018


	//----- nvinfo : EIATTR_SW_WAR
	.align		4
.L_21:
        /*007c*/ 	.byte	0x04, 0x36
        /*007e*/ 	.short	(.L_23 - .L_22)
.L_22:
        /*0080*/ 	.word	0x00000008
.L_23:


//--------------------- .nv.callgraph             --------------------------
	.section	.nv.callgraph,"",@"SHT_CUDA_CALLGRAPH"
	.align	4
	.sectionentsize	8
	.align		4
        /*0000*/ 	.word	0x00000000
	.align		4
        /*0004*/ 	.word	0xffffffff
	.align		4
        /*0008*/ 	.word	0x00000000
	.align		4
        /*000c*/ 	.word	0xfffffffe
	.align		4
        /*0010*/ 	.word	0x00000000
	.align		4
        /*0014*/ 	.word	0xfffffffd
	.align		4
        /*0018*/ 	.word	0x00000000
	.align		4
        /*001c*/ 	.word	0xfffffffc


//--------------------- .text.mymatmul_kernel0    --------------------------
	.section	.text.mymatmul_kernel0,"ax",@progbits
	.align	128
        .global         mymatmul_kernel0
        .type           mymatmul_kernel0,@function
        .size           mymatmul_kernel0,(.L_x_7 - mymatmul_kernel0)
        .other          mymatmul_kernel0,@"STO_CUDA_ENTRY STV_DEFAULT"
mymatmul_kernel0:
.text.mymatmul_kernel0:
[----:B------:R-:W0:Y:S01]  /*0000*/  LDC R1, c[0x0][0x37c] ;  /* 0x0000df00ff017b82 */ /* 0x000e220000000800 */
[----:B------:R-:W1:Y:S01]  /*0010*/  S2R R4, SR_CTAID.X ;  /* 0x0000000000047919 */ /* 0x000e620000002500 */
[----:B0-----:R-:W-:Y:S01]  /*0020*/  IADD3 R1, PT, PT, R1, -0x400, RZ ;  /* 0xfffffc0001017810 */ /* 0x001fe20007ffe0ff */
[----:B------:R-:W-:Y:S01]  /*0030*/  HFMA2 R44, -RZ, RZ, 0, 0 ;  /* 0x00000000ff2c7431 */ /* 0x000fe200000001ff */
[----:B------:R-:W0:Y:S01]  /*0040*/  LDCU.64 UR6, c[0x0][0x358] ;  /* 0x00006b00ff0677ac */ /* 0x000e220008000a00 */
[----:B------:R-:W2:Y:S02]  /*0050*/  S2R R10, SR_TID.X ;  /* 0x00000000000a7919 */ /* 0x000ea40000002100 */
[----:B------:R3:W-:Y:S04]  /*0060*/  STL.128 [R1], RZ ;  /* 0x000000ff01007387 */ /* 0x0007e80000100c00 */
[----:B------:R3:W-:Y:S04]  /*0070*/  STL.128 [R1+0x100], RZ ;  /* 0x000100ff01007387 */ /* 0x0007e80000100c00 */
[----:B------:R3:W-:Y:S04]  /*0080*/  STL.128 [R1+0x200], RZ ;  /* 0x000200ff01007387 */ /* 0x0007e80000100c00 */
[----:B------:R3:W-:Y:S04]  /*0090*/  STL.128 [R1+0x300], RZ ;  /* 0x000300ff01007387 */ /* 0x0007e80000100c00 */
[----:B------:R3:W-:Y:S04]  /*00a0*/  STL.128 [R1+0x10], RZ ;  /* 0x000010ff01007387 */ /* 0x0007e80000100c00 */
[----:B------:R3:W-:Y:S04]  /*00b0*/  STL.128 [R1+0x110], RZ ;  /* 0x000110ff01007387 */ /* 0x0007e80000100c00 */
[----:B------:R3:W-:Y:S01]  /*00c0*/  STL.128 [R1+0x210], RZ ;  /* 0x000210ff01007387 */ /* 0x0007e20000100c00 */
[----:B-1----:R-:W-:-:S03]  /*00d0*/  SHF.L.U32 R2, R4, 0x6, RZ ;  /* 0x0000000604027819 */ /* 0x002fc600000006ff */
[----:B------:R3:W-:Y:S01]  /*00e0*/  STL.128 [R1+0x310], RZ ;  /* 0x000310ff01007387 */ /* 0x0007e20000100c00 */
[----:B--2---:R-:W-:Y:S02]  /*00f0*/  SHF.L.U32 R0, R10, 0x7, RZ ;  /* 0x000000070a007819 */ /* 0x004fe400000006ff */
[----:B------:R-:W-:Y:S01]  /*0100*/  LOP3.LUT R3, R2, 0xfc0, RZ, 0xc0, !PT ;  /* 0x00000fc002037812 */ /* 0x000fe200078ec0ff */
[----:B------:R3:W-:Y:S01]  /*0110*/  STL.128 [R1+0x20], RZ ;  /* 0x000020ff01007387 */ /* 0x0007e20000100c00 */
[----:B------:R-:W-:Y:S02]  /*0120*/  SHF.L.U32 R2, R10, 0x1, RZ ;  /* 0x000000010a027819 */ /* 0x000fe400000006ff */
[----:B------:R-:W-:Y:S01]  /*0130*/  LOP3.LUT R3, R3, 0x1000, R0, 0xf8, !PT ;  /* 0x0000100003037812 */ /* 0x000fe200078ef800 */
[----:B------:R3:W-:Y:S01]  /*0140*/  STL.128 [R1+0x120], RZ ;  /* 0x000120ff01007387 */ /* 0x0007e20000100c00 */
[----:B------:R-:W-:Y:S02]  /*0150*/  SHF.L.U32 R0, R4, 0xc, RZ ;  /* 0x0000000c04007819 */ /* 0x000fe400000006ff */
[----:B------:R-:W-:Y:S01]  /*0160*/  LOP3.LUT R11, R3, 0x3e, R2, 0xf8, !PT ;  /* 0x0000003e030b7812 */ /* 0x000fe200078ef802 */
[----:B------:R3:W-:Y:S01]  /*0170*/  STL.128 [R1+0x220], RZ ;  /* 0x000220ff01007387 */ /* 0x0007e20000100c00 */
[----:B------:R-:W-:-:S02]  /*0180*/  LOP3.LUT R45, R0, 0x7ffc0000, RZ, 0xc0, !PT ;  /* 0x7ffc0000002d7812 */ /* 0x000fc400078ec0ff */
[----:B------:R-:W-:Y:S01]  /*0190*/  IADD3 R0, PT, PT, R1, 0x200, RZ ;  /* 0x0000020001007810 */ /* 0x000fe20007ffe0ff */
[----:B------:R3:W-:Y:S01]  /*01a0*/  STL.128 [R1+0x320], RZ ;  /* 0x000320ff01007387 */ /* 0x0007e20000100c00 */
[----:B------:R-:W-:-:S03]  /*01b0*/  LEA R45, R10, R45, 0xd ;  /* 0x0000002d0a2d7211 */ /* 0x000fc600078e68ff */
[----:B------:R3:W-:Y:S04]  /*01c0*/  STL.128 [R1+0x30], RZ ;  /* 0x000030ff01007387 */ /* 0x0007e80000100c00 */
        /* <DEDUP_REMOVED lines=50> */
[----:B0-----:R3:W-:Y:S02]  /*04f0*/  STL.128 [R1+0x3f0], RZ ;  /* 0x0003f0ff01007387 */ /* 0x0017e40000100c00 */
.L_x_4:
[----:B------:R-:W0:Y:S01]  /*0500*/  LDC.64 R12, c[0x0][0x388] ;  /* 0x0000e200ff0c7b82 */ /* 0x000e220000000a00 */
[----:B------:R-:W-:-:S05]  /*0510*/  LEA R3, R44, R11, 0xf ;  /* 0x0000000b2c037211 */ /* 0x000fca00078e78ff */
[----:B0-----:R-:W-:-:S05]  /*0520*/  IMAD.WIDE.U32 R12, R3, 0x4, R12 ;  /* 0x00000004030c7825 */ /* 0x001fca00078e000c */
[----:B-1----:R0:W5:Y:S04]  /*0530*/  LDG.E.64.CONSTANT R2, desc[UR6][R12.64] ;  /* 0x000000060c027981 */ /* 0x002168000c1e9b00 */
[----:B------:R0:W5:Y:S04]  /*0540*/  LDG.E.64.CONSTANT R4, desc[UR6][R12.64+0x8000] ;  /* 0x008000060c047981 */ /* 0x000168000c1e9b00 */
[----:B------:R0:W5:Y:S04]  /*0550*/  LDG.E.64.CONSTANT R6, desc[UR6][R12.64+0x10000] ;  /* 0x010000060c067981 */ /* 0x000168000c1e9b00 */
[----:B------:R0:W5:Y:S01]  /*0560*/  LDG.E.64.CONSTANT R8, desc[UR6][R12.64+0x18000] ;  /* 0x018000060c087981 */ /* 0x000162000c1e9b00 */
[----:B------:R-:W-:Y:S01]  /*0570*/  BAR.SYNC.DEFER_BLOCKING 0x0 ;  /* 0x0000000000007b1d */ /* 0x000fe20000010000 */
[----:B------:R-:W-:-:S05]  /*0580*/  ISETP.GT.U32.AND P0, PT, R10, 0x1f, PT ;  /* 0x0000001f0a00780c */ /* 0x000fca0003f04070 */
[----:B------:R-:W-:Y:S08]  /*0590*/  BSSY.RECONVERGENT B0, `(.L_x_0) ;  /* 0x0000059000007945 */ /* 0x000ff00003800200 */
[----:B0-----:R-:W-:Y:S05]  /*05a0*/  @P0 BRA `(.L_x_1) ;  /* 0x00000004005c0947 */ /* 0x001fea0003800000 */
[----:B------:R-:W0:Y:S01]  /*05b0*/  LDC.64 R38, c[0x0][0x380] ;  /* 0x0000e000ff267b82 */ /* 0x000e220000000a00 */
[----:B------:R-:W-:-:S05]  /*05c0*/  LEA R13, R44, R45, 0x3 ;  /* 0x0000002d2c0d7211 */ /* 0x000fca00078e18ff */
[----:B0-----:R-:W-:-:S05]  /*05d0*/  IMAD.WIDE.U32 R38, R13, 0x4, R38 ;  /* 0x000000040d267825 */ /* 0x001fca00078e0026 */
[----:B------:R-:W2:Y:S04]  /*05e0*/  LDG.E.CONSTANT R12, desc[UR6][R38.64] ;  /* 0x00000006260c7981 */ /* 0x000ea8000c1e9900 */
[----:B------:R-:W2:Y:S04]  /*05f0*/  LDG.E.CONSTANT R13, desc[UR6][R38.64+0x4] ;  /* 0x00000406260d7981 */ /* 0x000ea8000c1e9900 */
[----:B------:R-:W2:Y:S04]  /*0600*/  LDG.E.CONSTANT R14, desc[UR6][R38.64+0x8] ;  /* 0x00000806260e7981 */ /* 0x000ea8000c1e9900 */
[----:B------:R-:W2:Y:S04]  /*0610*/  LDG.E.CONSTANT R15, desc[UR6][R38.64+0xc] ;  /* 0x00000c06260f7981 */ /* 0x000ea8000c1e9900 */
[----:B------:R-:W4:Y:S04]  /*0620*/  LDG.E.CONSTANT R16, desc[UR6][R38.64+0x10] ;  /* 0x0000100626107981 */ /* 0x000f28000c1e9900 */
[----:B------:R-:W4:Y:S04]  /*0630*/  LDG.E.CONSTANT R17, desc[UR6][R38.64+0x14] ;  /* 0x0000140626117981 */ /* 0x000f28000c1e9900 */
[----:B------:R-:W4:Y:S04]  /*0640*/  LDG.E.CONSTANT R18, desc[UR6][R38.64+0x18] ;  /* 0x0000180626127981 */ /* 0x000f28000c1e9900 */
[----:B------:R-:W4:Y:S04]  /*0650*/  LDG.E.CONSTANT R19, desc[UR6][R38.64+0x1c] ;  /* 0x00001c0626137981 */ /* 0x000f28000c1e9900 */
[----:B------:R-:W3:Y:S04]  /*0660*/  LDG.E.CONSTANT R20, desc[UR6][R38.64+0x1000] ;  /* 0x0010000626147981 */ /* 0x000ee8000c1e9900 */
[----:B------:R-:W3:Y:S04]  /*0670*/  LDG.E.CONSTANT R21, desc[UR6][R38.64+0x1004] ;  /* 0x0010040626157981 */ /* 0x000ee8000c1e9900 */
[----:B------:R-:W3:Y:S04]  /*0680*/  LDG.E.CONSTANT R22, desc[UR6][R38.64+0x1008] ;  /* 0x0010080626167981 */ /* 0x000ee8000c1e9900 */
[----:B------:R-:W3:Y:S04]  /*0690*/  LDG.E.CONSTANT R23, desc[UR6][R38.64+0x100c] ;  /* 0x00100c0626177981 */ /* 0x000ee8000c1e9900 */
[----:B------:R-:W3:Y:S04]  /*06a0*/  LDG.E.CONSTANT R24, desc[UR6][R38.64+0x1010] ;  /* 0x0010100626187981 */ /* 0x000ee8000c1e9900 */
[----:B------:R-:W3:Y:S04]  /*06b0*/  LDG.E.CONSTANT R25, desc[UR6][R38.64+0x1014] ;  /* 0x0010140626197981 */ /* 0x000ee8000c1e9900 */
[----:B------:R-:W3:Y:S04]  /*06c0*/  LDG.E.CONSTANT R26, desc[UR6][R38.64+0x1018] ;  /* 0x00101806261a7981 */ /* 0x000ee8000c1e9900 */
[----:B------:R-:W3:Y:S01]  /*06d0*/  LDG.E.CONSTANT R27, desc[UR6][R38.64+0x101c] ;  /* 0x00101c06261b7981 */ /* 0x000ee2000c1e9900 */
[----:B------:R-:W0:Y:S01]  /*06e0*/  S2UR UR5, SR_CgaCtaId ;  /* 0x00000000000579c3 */ /* 0x000e220000008800 */
[----:B------:R-:W-:-:S02]  /*06f0*/  UMOV UR4, 0x400 ;  /* 0x0000040000047882 */ /* 0x000fc40000000000 */
[----:B------:R-:W3:Y:S04]  /*0700*/  LDG.E.CONSTANT R28, desc[UR6][R38.64+0x4000] ;  /* 0x00400006261c7981 */ /* 0x000ee8000c1e9900 */
[----:B------:R-:W3:Y:S04]  /*0710*/  LDG.E.CONSTANT R29, desc[UR6][R38.64+0x4004] ;  /* 0x00400406261d7981 */ /* 0x000ee8000c1e9900 */
[----:B------:R-:W3:Y:S04]  /*0720*/  LDG.E.CONSTANT R30, desc[UR6][R38.64+0x4008] ;  /* 0x00400806261e7981 */ /* 0x000ee8000c1e9900 */
[----:B------:R-:W3:Y:S04]  /*0730*/  LDG.E.CONSTANT R31, desc[UR6][R38.64+0x400c] ;  /* 0x00400c06261f7981 */ /* 0x000ee8000c1e9900 */
[----:B------:R-:W3:Y:S04]  /*0740*/  LDG.E.CONSTANT R32, desc[UR6][R38.64+0x4010] ;  /* 0x0040100626207981 */ /* 0x000ee8000c1e9900 */
[----:B------:R-:W3:Y:S01]  /*0750*/  LDG.E.CONSTANT R33, desc[UR6][R38.64+0x4014] ;  /* 0x0040140626217981 */ /* 0x000ee2000c1e9900 */
[----:B0-----:R-:W-:-:S03]  /*0760*/  ULEA UR4, UR5, UR4, 0x18 ;  /* 0x0000000405047291 */ /* 0x001fc6000f8ec0ff */
[----:B------:R-:W3:Y:S03]  /*0770*/  LDG.E.CONSTANT R34, desc[UR6][R38.64+0x4018] ;  /* 0x0040180626227981 */ /* 0x000ee6000c1e9900 */
[----:B------:R-:W-:Y:S01]  /*0780*/  LEA R36, R10, UR4, 0x8 ;  /* 0x000000040a247c11 */ /* 0x000fe2000f8e40ff */
[----:B------:R-:W3:Y:S04]  /*0790*/  LDG.E.CONSTANT R35, desc[UR6][R38.64+0x401c] ;  /* 0x00401c0626237981 */ /* 0x000ee8000c1e9900 */
[----:B--2---:R0:W-:Y:S04]  /*07a0*/  STS.128 [R36], R12 ;  /* 0x0000000c24007388 */ /* 0x0041e80000000c00 */
[----:B----4-:R1:W-:Y:S04]  /*07b0*/  STS.128 [R36+0x10], R16 ;  /* 0x0000101024007388 */ /* 0x0103e80000000c00 */
[----:B0-----:R-:W2:Y:S04]  /*07c0*/  LDG.E.CONSTANT R12, desc[UR6][R38.64+0x2000] ;  /* 0x00200006260c7981 */ /* 0x001ea8000c1e9900 */
[----:B------:R-:W2:Y:S04]  /*07d0*/  LDG.E.CONSTANT R13, desc[UR6][R38.64+0x2004] ;  /* 0x00200406260d7981 */ /* 0x000ea8000c1e9900 */
[----:B------:R-:W2:Y:S04]  /*07e0*/  LDG.E.CONSTANT R14, desc[UR6][R38.64+0x2008] ;  /* 0x00200806260e7981 */ /* 0x000ea8000c1e9900 */
[----:B---3--:R0:W-:Y:S04]  /*07f0*/  STS.128 [R36+0x20], R20 ;  /* 0x0000201424007388 */ /* 0x0081e80000000c00 */
[----:B------:R-:W2:Y:S04]  /*0800*/  LDG.E.CONSTANT R15, desc[UR6][R38.64+0x200c] ;  /* 0x00200c06260f7981 */ /* 0x000ea8000c1e9900 */
[----:B-1----:R-:W3:Y:S04]  /*0810*/  LDG.E.CONSTANT R16, desc[UR6][R38.64+0x2010] ;  /* 0x0020100626107981 */ /* 0x002ee8000c1e9900 */
[----:B------:R-:W3:Y:S04]  /*0820*/  LDG.E.CONSTANT R17, desc[UR6][R38.64+0x2014] ;  /* 0x0020140626117981 */ /* 0x000ee8000c1e9900 */
[----:B------:R1:W-:Y:S04]  /*0830*/  STS.128 [R36+0x30], R24 ;  /* 0x0000301824007388 */ /* 0x0003e80000000c00 */
[----:B------:R-:W3:Y:S04]  /*0840*/  LDG.E.CONSTANT R18, desc[UR6][R38.64+0x2018] ;  /* 0x0020180626127981 */ /* 0x000ee8000c1e9900 */
[----:B------:R-:W3:Y:S04]  /*0850*/  LDG.E.CONSTANT R19, desc[UR6][R38.64+0x201c] ;  /* 0x00201c0626137981 */ /* 0x000ee8000c1e9900 */
[----:B0-----:R-:W4:Y:S04]  /*0860*/  LDG.E.CONSTANT R20, desc[UR6][R38.64+0x3000] ;  /* 0x0030000626147981 */ /* 0x001f28000c1e9900 */
[----:B------:R-:W4:Y:S04]  /*0870*/  LDG.E.CONSTANT R21, desc[UR6][R38.64+0x3004] ;  /* 0x0030040626157981 */ /* 0x000f28000c1e9900 */
[----:B------:R-:W4:Y:S04]  /*0880*/  LDG.E.CONSTANT R22, desc[UR6][R38.64+0x3008] ;  /* 0x0030080626167981 */ /* 0x000f28000c1e9900 */
[----:B------:R-:W4:Y:S04]  /*0890*/  LDG.E.CONSTANT R23, desc[UR6][R38.64+0x300c] ;  /* 0x00300c0626177981 */ /* 0x000f28000c1e9900 */
[----:B-1----:R-:W4:Y:S04]  /*08a0*/  LDG.E.CONSTANT R24, desc[UR6][R38.64+0x3010] ;  /* 0x0030100626187981 */ /* 0x002f28000c1e9900 */
[----:B------:R-:W4:Y:S04]  /*08b0*/  LDG.E.CONSTANT R25, desc[UR6][R38.64+0x3014] ;  /* 0x0030140626197981 */ /* 0x000f28000c1e9900 */
[----:B------:R-:W4:Y:S04]  /*08c0*/  LDG.E.CONSTANT R26, desc[UR6][R38.64+0x3018] ;  /* 0x00301806261a7981 */ /* 0x000f28000c1e9900 */
[----:B------:R-:W4:Y:S04]  /*08d0*/  LDG.E.CONSTANT R27, desc[UR6][R38.64+0x301c] ;  /* 0x00301c06261b7981 */ /* 0x000f28000c1e9900 */
[----:B------:R0:W-:Y:S04]  /*08e0*/  STS.128 [R36+0x80], R28 ;  /* 0x0000801c24007388 */ /* 0x0001e80000000c00 */
[----:B------:R1:W-:Y:S04]  /*08f0*/  STS.128 [R36+0x90], R32 ;  /* 0x0000902024007388 */ /* 0x0003e80000000c00 */
        /* <DEDUP_REMOVED lines=8> */
[----:B--2---:R0:W-:Y:S04]  /*0980*/  STS.128 [R36+0x40], R12 ;  /* 0x0000400c24007388 */ /* 0x0041e80000000c00 */
[----:B0-----:R-:W2:Y:S04]  /*0990*/  LDG.E.CONSTANT R12, desc[UR6][R38.64+0x5000] ;  /* 0x00500006260c7981 */ /* 0x001ea8000c1e9900 */
[----:B---3--:R0:W-:Y:S04]  /*09a0*/  STS.128 [R36+0x50], R16 ;  /* 0x0000501024007388 */ /* 0x0081e80000000c00 */
[----:B------:R-:W2:Y:S04]  /*09b0*/  LDG.E.CONSTANT R13, desc[UR6][R38.64+0x5004] ;  /* 0x00500406260d7981 */ /* 0x000ea8000c1e9900 */
[----:B------:R-:W2:Y:S04]  /*09c0*/  LDG.E.CONSTANT R14, desc[UR6][R38.64+0x5008] ;  /* 0x00500806260e7981 */ /* 0x000ea8000c1e9900 */
[----:B------:R-:W2:Y:S04]  /*09d0*/  LDG.E.CONSTANT R15, desc[UR6][R38.64+0x500c] ;  /* 0x00500c06260f7981 */ /* 0x000ea8000c1e9900 */
[----:B----4-:R1:W-:Y:S04]  /*09e0*/  STS.128 [R36+0x60], R20 ;  /* 0x0000601424007388 */ /* 0x0103e80000000c00 */
[----:B0-----:R-:W3:Y:S04]  /*09f0*/  LDG.E.CONSTANT R16, desc[UR6][R38.64+0x5010] ;  /* 0x0050100626107981 */ /* 0x001ee8000c1e9900 */
[----:B------:R-:W3:Y:S04]  /*0a00*/  LDG.E.CONSTANT R17, desc[UR6][R38.64+0x5014] ;  /* 0x0050140626117981 */ /* 0x000ee8000c1e9900 */
[----:B------:R-:W3:Y:S04]  /*0a10*/  LDG.E.CONSTANT R18, desc[UR6][R38.64+0x5018] ;  /* 0x0050180626127981 */ /* 0x000ee8000c1e9900 */
[----:B------:R0:W-:Y:S04]  /*0a20*/  STS.128 [R36+0x70], R24 ;  /* 0x0000701824007388 */ /* 0x0001e80000000c00 */
[----:B------:R-:W3:Y:S04]  /*0a30*/  LDG.E.CONSTANT R19, desc[UR6][R38.64+0x501c] ;  /* 0x00501c0626137981 */ /* 0x000ee8000c1e9900 */
[----:B-1----:R-:W4:Y:S04]  /*0a40*/  LDG.E.CONSTANT R20, desc[UR6][R38.64+0x6000] ;  /* 0x0060000626147981 */ /* 0x002f28000c1e9900 */
[----:B------:R-:W4:Y:S04]  /*0a50*/  LDG.E.CONSTANT R21, desc[UR6][R38.64+0x6004] ;  /* 0x0060040626157981 */ /* 0x000f28000c1e9900 */
[----:B------:R-:W4:Y:S04]  /*0a60*/  LDG.E.CONSTANT R22, desc[UR6][R38.64+0x6008] ;  /* 0x0060080626167981 */ /* 0x000f28000c1e9900 */
[----:B------:R-:W4:Y:S04]  /*0a70*/  LDG.E.CONSTANT R23, desc[UR6][R38.64+0x600c] ;  /* 0x00600c0626177981 */ /* 0x000f28000c1e9900 */
[----:B0-----:R-:W4:Y:S04]  /*0a80*/  LDG.E.CONSTANT R24, desc[UR6][R38.64+0x6010] ;  /* 0x0060100626187981 */ /* 0x001f28000c1e9900 */
[----:B------:R-:W4:Y:S04]  /*0a90*/  LDG.E.CONSTANT R25, desc[UR6][R38.64+0x6014] ;  /* 0x0060140626197981 */ /* 0x000f28000c1e9900 */
[----:B------:R-:W4:Y:S04]  /*0aa0*/  LDG.E.CONSTANT R26, desc[UR6][R38.64+0x6018] ;  /* 0x00601806261a7981 */ /* 0x000f28000c1e9900 */
[----:B------:R-:W4:Y:S04]  /*0ab0*/  LDG.E.CONSTANT R27, desc[UR6][R38.64+0x601c] ;  /* 0x00601c06261b7981 */ /* 0x000f28000c1e9900 */
[----:B------:R0:W-:Y:S04]  /*0ac0*/  STS.128 [R36+0xe0], R28 ;  /* 0x0000e01c24007388 */ /* 0x0001e80000000c00 */
[----:B------:R0:W-:Y:S04]  /*0ad0*/  STS.128 [R36+0xf0], R32 ;  /* 0x0000f02024007388 */ /* 0x0001e80000000c00 */
[----:B--2---:R0:W-:Y:S04]  /*0ae0*/  STS.128 [R36+0xa0], R12 ;  /* 0x0000a00c24007388 */ /* 0x0041e80000000c00 */
[----:B---3--:R0:W-:Y:S04]  /*0af0*/  STS.128 [R36+0xb0], R16 ;  /* 0x0000b01024007388 */ /* 0x0081e80000000c00 */
[----:B----4-:R0:W-:Y:S04]  /*0b00*/  STS.128 [R36+0xc0], R20 ;  /* 0x0000c01424007388 */ /* 0x0101e80000000c00 */
[----:B------:R0:W-:Y:S02]  /*0b10*/  STS.128 [R36+0xd0], R24 ;  /* 0x0000d01824007388 */ /* 0x0001e40000000c00 */
.L_x_1:
[----:B------:R-:W-:Y:S05]  /*0b20*/  BSYNC.RECONVERGENT B0 ;  /* 0x0000000000007941 */ /* 0x000fea0003800200 */
.L_x_0:
[----:B------:R-:W1:Y:S01]  /*0b30*/  S2UR UR5, SR_CgaCtaId ;  /* 0x00000000000579c3 */ /* 0x000e620000008800 */
[----:B------:R-:W-:Y:S02]  /*0b40*/  UMOV UR4, 0x400 ;  /* 0x0000040000047882 */ /* 0x000fe40000000000 */
[----:B------:R-:W-:-:S04]  /*0b50*/  UIADD3 UR4, UPT, UPT, UR4, 0x2000, URZ ;  /* 0x0000200004047890 */ /* 0x000fc8000fffe0ff */
[----:B-1----:R-:W-:-:S06]  /*0b60*/  ULEA UR4, UR5, UR4, 0x18 ;  /* 0x0000000405047291 */ /* 0x002fcc000f8ec0ff */
[----:B------:R-:W-:-:S05]  /*0b70*/  LEA R10, R10, UR4, 0x3 ;  /* 0x000000040a0a7c11 */ /* 0x000fca000f8e18ff */
[----:B-----5:R1:W-:Y:S04]  /*0b80*/  STS.64 [R10], R2 ;  /* 0x000000020a007388 */ /* 0x0203e80000000a00 */
[----:B------:R2:W-:Y:S04]  /*0b90*/  STS.64 [R10+0x200], R4 ;  /* 0x000200040a007388 */ /* 0x0005e80000000a00 */
[----:B------:R2:W-:Y:S04]  /*0ba0*/  STS.64 [R10+0x400], R6 ;  /* 0x000400060a007388 */ /* 0x0005e80000000a00 */
[----:B------:R2:W-:Y:S01]  /*0bb0*/  STS.64 [R10+0x600], R8 ;  /* 0x000600080a007388 */ /* 0x0005e20000000a00 */
[----:B-1----:R-:W-:Y:S01]  /*0bc0*/  MOV R3, RZ ;  /* 0x000000ff00037202 */ /* 0x002fe20000000f00 */
[----:B------:R-:W-:Y:S06]  /*0bd0*/  BAR.SYNC.DEFER_BLOCKING 0x0 ;  /* 0x0000000000007b1d */ /* 0x000fec0000010000 */
.L_x_3:
[----:B-12---:R-:W1:Y:S01]  /*0be0*/  S2R R10, SR_TID.X ;  /* 0x00000000000a7919 */ /* 0x006e620000002100 */
[----:B------:R-:W2:Y:S01]  /*0bf0*/  S2UR UR8, SR_CgaCtaId ;  /* 0x00000000000879c3 */ /* 0x000ea20000008800 */
[----:B------:R-:W-:Y:S01]  /*0c00*/  UMOV UR5, 0x400 ;  /* 0x0000040000057882 */ /* 0x000fe20000000000 */
[----:B------:R-:W-:Y:S01]  /*0c10*/  HFMA2 R8, -RZ, RZ, 0, 0 ;  /* 0x00000000ff087431 */ /* 0x000fe200000001ff */
[----:B------:R-:W-:Y:S02]  /*0c20*/  UIADD3 UR4, UPT, UPT, UR5, 0x2000, URZ ;  /* 0x0000200005047890 */ /* 0x000fe4000fffe0ff */
[----:B------:R-:W-:Y:S02]  /*0c30*/  UPLOP3.LUT UP0, UPT, UPT, UPT, UPT, 0x80, 0x8 ;  /* 0x000000000008789c */ /* 0x000fe40003f0f070 */
[----:B--2---:R-:W-:Y:S01]  /*0c40*/  ULEA UR4, UR8, UR4, 0x18 ;  /* 0x0000000408047291 */ /* 0x004fe2000f8ec0ff */
[----:B-1----:R-:W-:-:S04]  /*0c50*/  SHF.L.U32 R2, R10, 0x4, RZ ;  /* 0x000000040a027819 */ /* 0x002fc800000006ff */
[----:B------:R-:W-:-:S04]  /*0c60*/  LOP3.LUT R2, R2, 0x30, RZ, 0xc0, !PT ;  /* 0x0000003002027812 */ /* 0x000fc800078ec0ff */
[----:B------:R-:W-:-:S05]  /*0c70*/  LEA R2, R3, R2, 0x8 ;  /* 0x0000000203027211 */ /* 0x000fca00078e40ff */
[----:B------:R1:W2:Y:S04]  /*0c80*/  LDS.128 R4, [R2+UR4] ;  /* 0x0000000402047984 */ /* 0x0002a80008000c00 */
[----:B0-----:R1:W0:Y:S04]  /*0c90*/  LDS.128 R12, [R2+UR4+0xc0] ;  /* 0x0000c004020c7984 */ /* 0x0012280008000c00 */
[----:B------:R1:W4:Y:S04]  /*0ca0*/  LDS.128 R16, [R2+UR4+0x80] ;  /* 0x0000800402107984 */ /* 0x0003280008000c00 */
[----:B------:R1:W0:Y:S02]  /*0cb0*/  LDS.128 R20, [R2+UR4+0x40] ;  /* 0x0000400402147984 */ /* 0x0002240008000c00 */
.L_x_2:
[----:B-1----:R-:W-:-:S04]  /*0cc0*/  SHF.L.U32 R2, R8, 0x5, RZ ;  /* 0x0000000508027819 */ /* 0x002fc800000006ff */
[----:B------:R-:W-:-:S05]  /*0cd0*/  LEA R2, R2, R1, 0x2 ;  /* 0x0000000102027211 */ /* 0x000fca00078e10ff */
[----:B------:R-:W0:Y:S04]  /*0ce0*/  LDL.128 R28, [R2+0x300] ;  /* 0x00030000021c7983 */ /* 0x000e280000100c00 */
[----:B------:R-:W5:Y:S04]  /*0cf0*/  LDL.128 R32, [R2+0x100] ;  /* 0x0001000002207983 */ /* 0x000f680000100c00 */
[----:B------:R-:W4:Y:S04]  /*0d00*/  LDL.128 R24, [R2+0x200] ;  /* 0x0002000002187983 */ /* 0x000f280000100c00 */
[----:B------:R-:W2:Y:S01]  /*0d10*/  LDL.128 R36, [R2] ;  /* 0x0000000002247983 */ /* 0x000ea20000100c00 */
[----:B------:R-:W-:-:S04]  /*0d20*/  SHF.L.U32 R9, R10, 0x5, RZ ;  /* 0x000000050a097819 */ /* 0x000fc800000006ff */
[----:B------:R-:W-:Y:S01]  /*0d30*/  LOP3.LUT R40, R9, 0x780, RZ, 0xc0, !PT ;  /* 0x0000078009287812 */ /* 0x000fe200078ec0ff */
[----:B------:R-:W-:-:S03]  /*0d40*/  ULEA UR4, UR8, UR5, 0x18 ;  /* 0x0000000508047291 */ /* 0x000fc6000f8ec0ff */
[----:B------:R-:W-:-:S04]  /*0d50*/  IADD3 R9, PT, PT, R40, R3, RZ ;  /* 0x0000000328097210 */ /* 0x000fc80007ffe0ff */
[----:B------:R-:W-:-:S04]  /*0d60*/  LEA R8, R8, R9, 0x6 ;  /* 0x0000000908087211 */ /* 0x000fc800078e30ff */
[----:B------:R-:W-:-:S05]  /*0d70*/  LEA R8, R8, UR4, 0x2 ;  /* 0x0000000408087c11 */ /* 0x000fca000f8e10ff */
[----:B------:R-:W0:Y:S02]  /*0d80*/  LDS R9, [R8] ;  /* 0x0000000008097984 */ /* 0x000e240000000800 */
[-C--:B0-----:R-:W-:Y:S01]  /*0d90*/  FFMA R28, R12, R9.reuse, R28 ;  /* 0x000000090c1c7223 */ /* 0x081fe2000000001c */
[-C--:B------:R-:W-:Y:S01]  /*0da0*/  FFMA R29, R13, R9.reuse, R29 ;  /* 0x000000090d1d7223 */ /* 0x080fe2000000001d */
[-C--:B------:R-:W-:Y:S01]  /*0db0*/  FFMA R30, R14, R9.reuse, R30 ;  /* 0x000000090e1e7223 */ /* 0x080fe2000000001e */
[-C--:B------:R-:W-:Y:S01]  /*0dc0*/  FFMA R31, R15, R9.reuse, R31 ;  /* 0x000000090f1f7223 */ /* 0x080fe2000000001f */
[-C--:B-----5:R-:W-:Y:S01]  /*0dd0*/  FFMA R40, R20, R9.reuse, R32 ;  /* 0x0000000914287223 */ /* 0x0a0fe20000000020 */
[-C--:B------:R-:W-:Y:S01]  /*0de0*/  FFMA R41, R21, R9.reuse, R33 ;  /* 0x0000000915297223 */ /* 0x080fe20000000021 */
[-C--:B------:R-:W-:Y:S01]  /*0df0*/  FFMA R42, R22, R9.reuse, R34 ;  /* 0x00000009162a7223 */ /* 0x080fe20000000022 */
[-C--:B------:R-:W-:Y:S01]  /*0e00*/  FFMA R43, R23, R9.reuse, R35 ;  /* 0x00000009172b7223 */ /* 0x080fe20000000023 */
[-C--:B----4-:R-:W-:Y:S01]  /*0e10*/  FFMA R24, R16, R9.reuse, R24 ;  /* 0x0000000910187223 */ /* 0x090fe20000000018 */
[-C--:B------:R-:W-:Y:S01]  /*0e20*/  FFMA R25, R17, R9.reuse, R25 ;  /* 0x0000000911197223 */ /* 0x080fe20000000019 */
[-C--:B------:R-:W-:Y:S01]  /*0e30*/  FFMA R26, R18, R9.reuse, R26 ;  /* 0x00000009121a7223 */ /* 0x080fe2000000001a */
[-C--:B------:R-:W-:Y:S01]  /*0e40*/  FFMA R27, R19, R9.reuse, R27 ;  /* 0x00000009131b7223 */ /* 0x080fe2000000001b */
[----:B------:R0:W-:Y:S04]  /*0e50*/  STL.128 [R2+0x300], R28 ;  /* 0x0003001c02007387 */ /* 0x0001e80000100c00 */
[----:B------:R-:W4:Y:S04]  /*0e60*/  LDL.128 R32, [R2+0x10] ;  /* 0x0000100002207983 */ /* 0x000f280000100c00 */
[----:B------:R1:W-:Y:S04]  /*0e70*/  STL.128 [R2+0x200], R24 ;  /* 0x0002001802007387 */ /* 0x0003e80000100c00 */
[----:B0-----:R-:W5:Y:S04]  /*0e80*/  LDL.128 R28, [R2+0x310] ;  /* 0x00031000021c7983 */ /* 0x001f680000100c00 */
[----:B-1----:R-:W3:Y:S01]  /*0e90*/  LDL.128 R24, [R2+0x210] ;  /* 0x0002100002187983 */ /* 0x002ee20000100c00 */
[-C--:B--2---:R-:W-:Y:S01]  /*0ea0*/  FFMA R36, R4, R9.reuse, R36 ;  /* 0x0000000904247223 */ /* 0x084fe20000000024 */
[-C--:B------:R-:W-:Y:S01]  /*0eb0*/  FFMA R37, R5, R9.reuse, R37 ;  /* 0x0000000905257223 */ /* 0x080fe20000000025 */
[-C--:B------:R-:W-:Y:S01]  /*0ec0*/  FFMA R38, R6, R9.reuse, R38 ;  /* 0x0000000906267223 */ /* 0x080fe20000000026 */
[----:B------:R-:W-:-:S02]  /*0ed0*/  FFMA R39, R7, R9, R39 ;  /* 0x0000000907277223 */ /* 0x000fc40000000027 */
[----:B------:R-:W4:Y:S04]  /*0ee0*/  LDS R9, [R8+0x20] ;  /* 0x0000200008097984 */ /* 0x000f280000000800 */
[----:B------:R0:W-:Y:S04]  /*0ef0*/  STL.128 [R2], R36 ;  /* 0x0000002402007387 */ /* 0x0001e80000100c00 */
[----:B0-----:R-:W2:Y:S04]  /*0f00*/  LDL.128 R36, [R2+0x110] ;  /* 0x0001100002247983 */ /* 0x001ea80000100c00 */
[----:B------:R-:W-:Y:S01]  /*0f10*/  STL.128 [R2+0x100], R40 ;  /* 0x0001002802007387 */ /* 0x000fe20000100c00 */
[-C--:B----4-:R-:W-:Y:S01]  /*0f20*/  FFMA R32, R4, R9.reuse, R32 ;  /* 0x0000000904207223 */ /* 0x090fe20000000020 */
[-C--:B------:R-:W-:Y:S01]  /*0f30*/  FFMA R33, R5, R9.reuse, R33 ;  /* 0x0000000905217223 */ /* 0x080fe20000000021 */
[-C--:B------:R-:W-:Y:S01]  /*0f40*/  FFMA R34, R6, R9.reuse, R34 ;  /* 0x0000000906227223 */ /* 0x080fe20000000022 */
[-C--:B------:R-:W-:Y:S01]  /*0f50*/  FFMA R35, R7, R9.reuse, R35 ;  /* 0x0000000907237223 */ /* 0x080fe20000000023 */
[-C--:B-----5:R-:W-:Y:S01]  /*0f60*/  FFMA R28, R12, R9.reuse, R28 ;  /* 0x000000090c1c7223 */ /* 0x0a0fe2000000001c */
[-C--:B------:R-:W-:Y:S01]  /*0f70*/  FFMA R29, R13, R9.reuse, R29 ;  /* 0x000000090d1d7223 */ /* 0x080fe2000000001d */
[-C--:B------:R-:W-:Y:S01]  /*0f80*/  FFMA R30, R14, R9.reuse, R30 ;  /* 0x000000090e1e7223 */ /* 0x080fe2000000001e */
[-C--:B------:R-:W-:Y:S01]  /*0f90*/  FFMA R31, R15, R9.reuse, R31 ;  /* 0x000000090f1f7223 */ /* 0x080fe2000000001f */
[----:B------:R0:W-:Y:S01]  /*0fa0*/  STL.128 [R2+0x10], R32 ;  /* 0x0000102002007387 */ /* 0x0001e20000100c00 */
[-C--:B---3--:R-:W-:Y:S01]  /*0fb0*/  FFMA R24, R16, R9.reuse, R24 ;  /* 0x0000000910187223 */ /* 0x088fe20000000018 */
[-C--:B------:R-:W-:Y:S01]  /*0fc0*/  FFMA R25, R17, R9.reuse, R25 ;  /* 0x0000000911197223 */ /* 0x080fe20000000019 */
[-C--:B------:R-:W-:Y:S01]  /*0fd0*/  FFMA R26, R18, R9.reuse, R26 ;  /* 0x00000009121a7223 */ /* 0x080fe2000000001a */
[-C--:B------:R-:W-:Y:S01]  /*0fe0*/  FFMA R27, R19, R9.reuse, R27 ;  /* 0x00000009131b7223 */ /* 0x080fe2000000001b */
[----:B------:R1:W-:Y:S04]  /*0ff0*/  STL.128 [R2+0x310], R28 ;  /* 0x0003101c02007387 */ /* 0x0003e80000100c00 */
[----:B------:R3:W-:Y:S04]  /*1000*/  STL.128 [R2+0x210], R24 ;  /* 0x0002101802007387 */ /* 0x0007e80000100c00 */
[----:B0-----:R-:W4:Y:S04]  /*1010*/  LDL.128 R32, [R2+0x20] ;  /* 0x0000200002207983 */ /* 0x001f280000100c00 */
[----:B-1----:R-:W5:Y:S04]  /*1020*/  LDL.128 R28, [R2+0x320] ;  /* 0x00032000021c7983 */ /* 0x002f680000100c00 */
[----:B---3--:R-:W3:Y:S01]  /*1030*/  LDL.128 R24, [R2+0x220] ;  /* 0x0002200002187983 */ /* 0x008ee20000100c00 */
[-C--:B--2---:R-:W-:Y:S01]  /*1040*/  FFMA R40, R20, R9.reuse, R36 ;  /* 0x0000000914287223 */ /* 0x084fe20000000024 */
[-C--:B------:R-:W-:Y:S01]  /*1050*/  FFMA R41, R21, R9.reuse, R37 ;  /* 0x0000000915297223 */ /* 0x080fe20000000025 */
[-C--:B------:R-:W-:Y:S01]  /*1060*/  FFMA R42, R22, R9.reuse, R38 ;  /* 0x00000009162a7223 */ /* 0x080fe20000000026 */
[----:B------:R-:W-:-:S02]  /*1070*/  FFMA R43, R23, R9, R39 ;  /* 0x00000009172b7223 */ /* 0x000fc40000000027 */
[----:B------:R-:W2:Y:S04]  /*1080*/  LDL.128 R36, [R2+0x120] ;  /* 0x0001200002247983 */ /* 0x000ea80000100c00 */
[----:B------:R-:W4:Y:S04]  /*1090*/  LDS R9, [R8+0x40] ;  /* 0x0000400008097984 */ /* 0x000f280000000800 */
        /* <DEDUP_REMOVED lines=50> */
[----:B------:R2:W-:Y:S01]  /*13c0*/  STL.128 [R2+0x130], R40 ;  /* 0x0001302802007387 */ /* 0x0005e20000100c00 */
        /* <DEDUP_REMOVED lines=13> */
[----:B------:R1:W-:Y:S01]  /*14a0*/  STL.128 [R2+0x340], R28 ;  /* 0x0003401c02007387 */ /* 0x0003e20000100c00 */
[-C--:B--2---:R-:W-:Y:S01]  /*14b0*/  FFMA R40, R20, R9.reuse, R36 ;  /* 0x0000000914287223 */ /* 0x084fe20000000024 */
[-C--:B------:R-:W-:Y:S01]  /*14c0*/  FFMA R41, R21, R9.reuse, R37 ;  /* 0x0000000915297223 */ /* 0x080fe20000000025 */
[-C--:B------:R-:W-:Y:S01]  /*14d0*/  FFMA R42, R22, R9.reuse, R38 ;  /* 0x00000009162a7223 */ /* 0x080fe20000000026 */
[----:B------:R-:W-:Y:S01]  /*14e0*/  FFMA R43, R23, R9, R39 ;  /* 0x00000009172b7223 */ /* 0x000fe20000000027 */
[----:B------:R2:W-:Y:S04]  /*14f0*/  STL.128 [R2+0x240], R24 ;  /* 0x0002401802007387 */ /* 0x0005e80000100c00 */
[----:B------:R-:W3:Y:S04]  /*1500*/  LDL.128 R36, [R2+0x150] ;  /* 0x0001500002247983 */ /* 0x000ee80000100c00 */
[----:B0-----:R-:W4:Y:S04]  /*1510*/  LDL.128 R32, [R2+0x50] ;  /* 0x0000500002207983 */ /* 0x001f280000100c00 */
[----:B-1----:R-:W5:Y:S04]  /*1520*/  LDL.128 R28, [R2+0x350] ;  /* 0x00035000021c7983 */ /* 0x002f680000100c00 */
[----:B--2---:R-:W2:Y:S04]  /*1530*/  LDL.128 R24, [R2+0x250] ;  /* 0x0002500002187983 */ /* 0x004ea80000100c00 */
        /* <DEDUP_REMOVED lines=15> */
[-C--:B--2---:R-:W-:Y:S01]  /*1630*/  FFMA R24, R16, R9.reuse, R24 ;  /* 0x0000000910187223 */ /* 0x084fe20000000018 */
[-C--:B------:R-:W-:Y:S01]  /*1640*/  FFMA R25, R17, R9.reuse, R25 ;  /* 0x0000000911197223 */ /* 0x080fe20000000019 */
[-C--:B------:R-:W-:Y:S01]  /*1650*/  FFMA R26, R18, R9.reuse, R26 ;  /* 0x00000009121a7223 */ /* 0x080fe2000000001a */
[----:B------:R-:W-:Y:S01]  /*1660*/  FFMA R27, R19, R9, R27 ;  /* 0x00000009131b7223 */ /* 0x000fe2000000001b */
[----:B------:R1:W-:Y:S04]  /*1670*/  STL.128 [R2+0x350], R28 ;  /* 0x0003501c02007387 */ /* 0x0003e80000100c00 */
[----:B------:R-:W2:Y:S04]  /*1680*/  LDL.128 R36, [R2+0x160] ;  /* 0x0001600002247983 */ /* 0x000ea80000100c00 */
[----:B0-----:R-:W3:Y:S04]  /*1690*/  LDL.128 R32, [R2+0x60] ;  /* 0x0000600002207983 */ /* 0x001ee80000100c00 */
[----:B------:R0:W-:Y:S04]  /*16a0*/  STL.128 [R2+0x250], R24 ;  /* 0x0002501802007387 */ /* 0x0001e80000100c00 */
[----:B-1----:R-:W4:Y:S04]  /*16b0*/  LDL.128 R28, [R2+0x360] ;  /* 0x00036000021c7983 */ /* 0x002f280000100c00 */
[----:B------:R-:W2:Y:S04]  /*16c0*/  LDS R9, [R8+0xc0] ;  /* 0x0000c00008097984 */ /* 0x000ea80000000800 */
[----:B------:R1:W-:Y:S04]  /*16d0*/  STL.128 [R2+0x150], R40 ;  /* 0x0001502802007387 */ /* 0x0003e80000100c00 */
[----:B0-----:R-:W1:Y:S04]  /*16e0*/  LDL.128 R24, [R2+0x260] ;  /* 0x0002600002187983 */ /* 0x001e680000100c00 */
[----:B------:R-:W0:Y:S01]  /*16f0*/  LDS R8, [R8+0xe0] ;  /* 0x0000e00008087984 */ /* 0x000e220000000800 */
[-C--:B--2---:R-:W-:Y:S01]  /*1700*/  FFMA R36, R20, R9.reuse, R36 ;  /* 0x0000000914247223 */ /* 0x084fe20000000024 */
[-C--:B------:R-:W-:Y:S01]  /*1710*/  FFMA R37, R21, R9.reuse, R37 ;  /* 0x0000000915257223 */ /* 0x080fe20000000025 */
[-C--:B------:R-:W-:Y:S01]  /*1720*/  FFMA R38, R22, R9.reuse, R38 ;  /* 0x0000000916267223 */ /* 0x080fe20000000026 */
[-C--:B------:R-:W-:Y:S01]  /*1730*/  FFMA R39, R23, R9.reuse, R39 ;  /* 0x0000000917277223 */ /* 0x080fe20000000027 */
[-C--:B---3--:R-:W-:Y:S01]  /*1740*/  FFMA R32, R4, R9.reuse, R32 ;  /* 0x0000000904207223 */ /* 0x088fe20000000020 */
[-C--:B------:R-:W-:Y:S01]  /*1750*/  FFMA R33, R5, R9.reuse, R33 ;  /* 0x0000000905217223 */ /* 0x080fe20000000021 */
[-C--:B------:R-:W-:Y:S01]  /*1760*/  FFMA R34, R6, R9.reuse, R34 ;  /* 0x0000000906227223 */ /* 0x080fe20000000022 */
[-C--:B------:R-:W-:Y:S01]  /*1770*/  FFMA R35, R7, R9.reuse, R35 ;  /* 0x0000000907237223 */ /* 0x080fe20000000023 */
[-C--:B----4-:R-:W-:Y:S01]  /*1780*/  FFMA R28, R12, R9.reuse, R28 ;  /* 0x000000090c1c7223 */ /* 0x090fe2000000001c */
[-C--:B------:R-:W-:Y:S01]  /*1790*/  FFMA R29, R13, R9.reuse, R29 ;  /* 0x000000090d1d7223 */ /* 0x080fe2000000001d */
[-C--:B------:R-:W-:Y:S01]  /*17a0*/  FFMA R30, R14, R9.reuse, R30 ;  /* 0x000000090e1e7223 */ /* 0x080fe2000000001e */
[-C--:B------:R-:W-:Y:S01]  /*17b0*/  FFMA R31, R15, R9.reuse, R31 ;  /* 0x000000090f1f7223 */ /* 0x080fe2000000001f */
[----:B------:R-:W-:Y:S04]  /*17c0*/  STL.128 [R2+0x60], R32 ;  /* 0x0000602002007387 */ /* 0x000fe80000100c00 */
[----:B------:R2:W-:Y:S01]  /*17d0*/  STL.128 [R2+0x160], R36 ;  /* 0x0001602402007387 */ /* 0x0005e20000100c00 */
[-C--:B-1----:R-:W-:Y:S01]  /*17e0*/  FFMA R40, R16, R9.reuse, R24 ;  /* 0x0000000910287223 */ /* 0x082fe20000000018 */
[-C--:B------:R-:W-:Y:S01]  /*17f0*/  FFMA R41, R17, R9.reuse, R25 ;  /* 0x0000000911297223 */ /* 0x080fe20000000019 */
[-C--:B------:R-:W-:Y:S01]  /*1800*/  FFMA R42, R18, R9.reuse, R26 ;  /* 0x00000009122a7223 */ /* 0x080fe2000000001a */
[----:B------:R-:W-:Y:S01]  /*1810*/  FFMA R43, R19, R9, R27 ;  /* 0x00000009132b7223 */ /* 0x000fe2000000001b */
[----:B------:R1:W-:Y:S04]  /*1820*/  STL.128 [R2+0x360], R28 ;  /* 0x0003601c02007387 */ /* 0x0003e80000100c00 */
[----:B------:R-:W0:Y:S04]  /*1830*/  LDL.128 R24, [R2+0x170] ;  /* 0x0001700002187983 */ /* 0x000e280000100c00 */
[----:B--2---:R-:W2:Y:S04]  /*1840*/  LDL.128 R36, [R2+0x70] ;  /* 0x0000700002247983 */ /* 0x004ea80000100c00 */
[----:B------:R-:W3:Y:S04]  /*1850*/  LDL.128 R32, [R2+0x270] ;  /* 0x0002700002207983 */ /* 0x000ee80000100c00 */
[----:B-1----:R-:W4:Y:S04]  /*1860*/  LDL.128 R28, [R2+0x370] ;  /* 0x00037000021c7983 */ /* 0x002f280000100c00 */
[----:B------:R1:W-:Y:S01]  /*1870*/  STL.128 [R2+0x260], R40 ;  /* 0x0002602802007387 */ /* 0x0003e20000100c00 */
[----:B------:R-:W-:-:S02]  /*1880*/  UPLOP3.LUT UP1, UPT, UPT, UPT, UP0, 0x80, 0x8 ;  /* 0x000000000008789c */ /* 0x000fc40003f2f000 */
[----:B------:R-:W-:Y:S01]  /*1890*/  UPLOP3.LUT UP0, UPT, UPT, UPT, UPT, 0x40, 0x4 ;  /* 0x000000000004789c */ /* 0x000fe20003f0e870 */
[-C--:B0-----:R-:W-:Y:S01]  /*18a0*/  FFMA R24, R20, R8.reuse, R24 ;  /* 0x0000000814187223 */ /* 0x081fe20000000018 */
[-C--:B------:R-:W-:Y:S01]  /*18b0*/  FFMA R25, R21, R8.reuse, R25 ;  /* 0x0000000815197223 */ /* 0x080fe20000000019 */
[-C--:B------:R-:W-:Y:S01]  /*18c0*/  FFMA R26, R22, R8.reuse, R26 ;  /* 0x00000008161a7223 */ /* 0x080fe2000000001a */
[-C--:B------:R-:W-:Y:S01]  /*18d0*/  FFMA R27, R23, R8.reuse, R27 ;  /* 0x00000008171b7223 */ /* 0x080fe2000000001b */
        /* <DEDUP_REMOVED lines=11> */
[----:B------:R-:W-:Y:S01]  /*1990*/  FFMA R31, R15, R8, R31 ;  /* 0x000000080f1f7223 */ /* 0x000fe2000000001f */
[----:B------:R1:W-:Y:S04]  /*19a0*/  STL.128 [R2+0x70], R36 ;  /* 0x0000702402007387 */ /* 0x0003e80000100c00 */
[----:B------:R1:W-:Y:S04]  /*19b0*/  STL.128 [R2+0x170], R24 ;  /* 0x0001701802007387 */ /* 0x0003e80000100c00 */
[----:B------:R1:W-:Y:S04]  /*19c0*/  STL.128 [R2+0x270], R32 ;  /* 0x0002702002007387 */ /* 0x0003e80000100c00 */
[----:B------:R1:W-:Y:S01]  /*19d0*/  STL.128 [R2+0x370], R28 ;  /* 0x0003701c02007387 */ /* 0x0003e20000100c00 */
[----:B------:R-:W-:Y:S01]  /*19e0*/  MOV R8, 0x1 ;  /* 0x0000000100087802 */ /* 0x000fe20000000f00 */
[----:B------:R-:W-:Y:S06]  /*19f0*/  BRA.U UP1, `(.L_x_2) ;  /* 0xfffffff101b07547 */ /* 0x000fec000b83ffff */
[----:B------:R-:W-:-:S04]  /*1a00*/  IADD3 R3, PT, PT, R3, 0x1, RZ ;  /* 0x0000000103037810 */ /* 0x000fc80007ffe0ff */
[----:B------:R-:W-:-:S13]  /*1a10*/  ISETP.NE.AND P0, PT, R3, 0x8, PT ;  /* 0x000000080300780c */ /* 0x000fda0003f05270 */
[----:B------:R-:W-:Y:S05]  /*1a20*/  @P0 BRA `(.L_x_3) ;  /* 0xfffffff0006c0947 */ /* 0x000fea000383ffff */
[----:B------:R-:W-:-:S04]  /*1a30*/  IADD3 R44, PT, PT, R44, 0x1, RZ ;  /* 0x000000012c2c7810 */ /* 0x000fc80007ffe0ff */
[----:B------:R-:W-:-:S13]  /*1a40*/  ISETP.NE.AND P0, PT, R44, 0x80, PT ;  /* 0x000000802c00780c */ /* 0x000fda0003f05270 */
[----:B------:R-:W-:Y:S05]  /*1a50*/  @P0 BRA `(.L_x_4) ;  /* 0xffffffe800a80947 */ /* 0x000fea000383ffff */
[----:B------:R-:W0:Y:S01]  /*1a60*/  S2R R6, SR_CTAID.X ;  /* 0x0000000000067919 */ /* 0x000e220000002500 */
[----:B-1----:R-:W1:Y:S01]  /*1a70*/  LDC.64 R2, c[0x0][0x390] ;  /* 0x0000e400ff027b82 */ /* 0x002e620000000a00 */
[----:B------:R-:W-:Y:S01]  /*1a80*/  SHF.L.U32 R5, R10, 0xe, RZ ;  /* 0x0000000e0a057819 */ /* 0x000fe200000006ff */
[----:B------:R-:W-:Y:S01]  /*1a90*/  UMOV UR4, URZ ;  /* 0x000000ff00047c82 */ /* 0x000fe20008000000 */
[C---:B0-----:R-:W-:Y:S02]  /*1aa0*/  SHF.L.U32 R4, R6.reuse, 0xe, RZ ;  /* 0x0000000e06047819 */ /* 0x041fe400000006ff */
[----:B------:R-:W-:Y:S02]  /*1ab0*/  SHF.L.U32 R7, R6, 0x6, RZ ;  /* 0x0000000606077819 */ /* 0x000fe400000006ff */
[----:B------:R-:W-:-:S04]  /*1ac0*/  LOP3.LUT R4, R4, 0x7ff00000, RZ, 0xc0, !PT ;  /* 0x7ff0000004047812 */ /* 0x000fc800078ec0ff */
[----:B------:R-:W-:Y:S02]  /*1ad0*/  LOP3.LUT R4, R4, 0xf0000, R5, 0xf8, !PT ;  /* 0x000f000004047812 */ /* 0x000fe400078ef805 */
[----:B------:R-:W-:Y:S02]  /*1ae0*/  SHF.L.U32 R5, R10, 0x2, RZ ;  /* 0x000000020a057819 */ /* 0x000fe400000006ff */
[----:B------:R-:W-:-:S04]  /*1af0*/  LOP3.LUT R4, R4, 0xfc0, R7, 0xf8, !PT ;  /* 0x00000fc004047812 */ /* 0x000fc800078ef807 */
[----:B------:R-:W-:-:S05]  /*1b00*/  LOP3.LUT R5, R4, 0xc, R5, 0xf8, !PT ;  /* 0x0000000c04057812 */ /* 0x000fca00078ef805 */
[----:B-1----:R-:W-:-:S03]  /*1b10*/  IMAD.WIDE.U32 R2, R5, 0x4, R2 ;  /* 0x0000000405027825 */ /* 0x002fc600078e0002 */
[----:B------:R-:W-:-:S04]  /*1b20*/  IADD3 R44, P0, PT, R2, 0x80, RZ ;  /* 0x00000080022c7810 */ /* 0x000fc80007f1e0ff */
[----:B------:R-:W-:-:S09]  /*1b30*/  IADD3.X R45, PT, PT, RZ, R3, RZ, P0, !PT ;  /* 0x00000003ff2d7210 */ /* 0x000fd200007fe4ff */
.L_x_5:
[----:B0-----:R-:W2:Y:S04]  /*1b40*/  LDL.128 R32, [R0+-0x200] ;  /* 0xfffe000000207983 */ /* 0x001ea80000100c00 */
[----:B------:R-:W3:Y:S01]  /*1b50*/  LDL.128 R4, [R0+-0x100] ;  /* 0xffff000000047983 */ /* 0x000ee20000100c00 */
[----:B------:R-:W-:Y:S02]  /*1b60*/  MOV R2, R44 ;  /* 0x0000002c00027202 */ /* 0x000fe40000000f00 */
[----:B------:R-:W-:Y:S01]  /*1b70*/  MOV R3, R45 ;  /* 0x0000002d00037202 */ /* 0x000fe20000000f00 */
[----:B------:R-:W4:Y:S04]  /*1b80*/  LDL.128 R8, [R0] ;  /* 0x0000000000087983 */ /* 0x000f280000100c00 */
[----:B------:R-:W5:Y:S04]  /*1b90*/  LDL.128 R12, [R0+0x100] ;  /* 0x00010000000c7983 */ /* 0x000f680000100c00 */
[----:B------:R-:W5:Y:S04]  /*1ba0*/  LDL.128 R16, [R0+-0x1f0] ;  /* 0xfffe100000107983 */ /* 0x000f680000100c00 */
[----:B------:R-:W5:Y:S04]  /*1bb0*/  LDL.128 R40, [R0+-0xf0] ;  /* 0xffff100000287983 */ /* 0x000f680000100c00 */
[----:B------:R-:W5:Y:S04]  /*1bc0*/  LDL.128 R20, [R0+0x10] ;  /* 0x0000100000147983 */ /* 0x000f680000100c00 */
[----:B------:R-:W5:Y:S04]  /*1bd0*/  LDL.128 R24, [R0+0x110] ;  /* 0x0001100000187983 */ /* 0x000f680000100c00 */
[----:B------:R-:W5:Y:S04]  /*1be0*/  LDL.128 R28, [R0+-0x1e0] ;  /* 0xfffe2000001c7983 */ /* 0x000f680000100c00 */
[----:B------:R-:W5:Y:S04]  /*1bf0*/  LDL.128 R36, [R0+0x20] ;  /* 0x0000200000247983 */ /* 0x000f680000100c00 */
[----:B--2---:R-:W-:Y:S04]  /*1c00*/  STG.E desc[UR6][R2.64+-0x80], R32 ;  /* 0xffff802002007986 */ /* 0x004fe8000c101906 */
[----:B------:R-:W-:Y:S04]  /*1c10*/  STG.E desc[UR6][R2.64+-0x7c], R33 ;  /* 0xffff842102007986 */ /* 0x000fe8000c101906 */
[----:B------:R-:W-:Y:S04]  /*1c20*/  STG.E desc[UR6][R2.64+-0x78], R34 ;  /* 0xffff882202007986 */ /* 0x000fe8000c101906 */
[----:B------:R0:W-:Y:S04]  /*1c30*/  STG.E desc[UR6][R2.64+-0x74], R35 ;  /* 0xffff8c2302007986 */ /* 0x0001e8000c101906 */
[----:B---3--:R-:W-:Y:S04]  /*1c40*/  STG.E desc[UR6][R2.64+-0x40], R4 ;  /* 0xffffc00402007986 */ /* 0x008fe8000c101906 */
[----:B------:R-:W-:Y:S04]  /*1c50*/  STG.E desc[UR6][R2.64+-0x3c], R5 ;  /* 0xffffc40502007986 */ /* 0x000fe8000c101906 */
[----:B------:R-:W-:Y:S04]  /*1c60*/  STG.E desc[UR6][R2.64+-0x38], R6 ;  /* 0xffffc80602007986 */ /* 0x000fe8000c101906 */
[----:B------:R1:W-:Y:S04]  /*1c70*/  STG.E desc[UR6][R2.64+-0x34], R7 ;  /* 0xffffcc0702007986 */ /* 0x0003e8000c101906 */
[----:B0-----:R-:W2:Y:S04]  /*1c80*/  LDL.128 R32, [R0+-0xe0] ;  /* 0xffff200000207983 */ /* 0x001ea80000100c00 */
[----:B-1----:R-:W3:Y:S04]  /*1c90*/  LDL.128 R4, [R0+0x120] ;  /* 0x0001200000047983 */ /* 0x002ee80000100c00 */
[----:B----4-:R-:W-:Y:S04]  /*1ca0*/  STG.E desc[UR6][R2.64], R8 ;  /* 0x0000000802007986 */ /* 0x010fe8000c101906 */
[----:B------:R-:W-:Y:S04]  /*1cb0*/  STG.E desc[UR6][R2.64+0x4], R9 ;  /* 0x0000040902007986 */ /* 0x000fe8000c101906 */
[----:B------:R-:W-:Y:S04]  /*1cc0*/  STG.E desc[UR6][R2.64+0x8], R10 ;  /* 0x0000080a02007986 */ /* 0x000fe8000c101906 */
[----:B------:R0:W-:Y:S04]  /*1cd0*/  STG.E desc[UR6][R2.64+0xc], R11 ;  /* 0x00000c0b02007986 */ /* 0x0001e8000c101906 */
[----:B-----5:R-:W-:Y:S04]  /*1ce0*/  STG.E desc[UR6][R2.64+0x40], R12 ;  /* 0x0000400c02007986 */ /* 0x020fe8000c101906 */
[----:B------:R-:W-:Y:S04]  /*1cf0*/  STG.E desc[UR6][R2.64+0x44], R13 ;  /* 0x0000440d02007986 */ /* 0x000fe8000c101906 */
[----:B------:R-:W-:Y:S04]  /*1d00*/  STG.E desc[UR6][R2.64+0x48], R14 ;  /* 0x0000480e02007986 */ /* 0x000fe8000c101906 */
[----:B------:R1:W-:Y:S04]  /*1d10*/  STG.E desc[UR6][R2.64+0x4c], R15 ;  /* 0x00004c0f02007986 */ /* 0x0003e8000c101906 */
[----:B------:R-:W-:Y:S04]  /*1d20*/  STG.E desc[UR6][R2.64+0x3f80], R16 ;  /* 0x003f801002007986 */ /* 0x000fe8000c101906 */
[----:B------:R-:W-:Y:S04]  /*1d30*/  STG.E desc[UR6][R2.64+0x3f84], R17 ;  /* 0x003f841102007986 */ /* 0x000fe8000c101906 */
[----:B------:R-:W-:Y:S04]  /*1d40*/  STG.E desc[UR6][R2.64+0x3f88], R18 ;  /* 0x003f881202007986 */ /* 0x000fe8000c101906 */
[----:B------:R4:W-:Y:S04]  /*1d50*/  STG.E desc[UR6][R2.64+0x3f8c], R19 ;  /* 0x003f8c1302007986 */ /* 0x0009e8000c101906 */
[----:B------:R-:W-:Y:S04]  /*1d60*/  STG.E desc[UR6][R2.64+0x3fc0], R40 ;  /* 0x003fc02802007986 */ /* 0x000fe8000c101906 */
[----:B------:R-:W-:Y:S04]  /*1d70*/  STG.E desc[UR6][R2.64+0x3fc4], R41 ;  /* 0x003fc42902007986 */ /* 0x000fe8000c101906 */
[----:B------:R-:W-:Y:S04]  /*1d80*/  STG.E desc[UR6][R2.64+0x3fc8], R42 ;  /* 0x003fc82a02007986 */ /* 0x000fe8000c101906 */
[----:B------:R-:W-:Y:S04]  /*1d90*/  STG.E desc[UR6][R2.64+0x3fcc], R43 ;  /* 0x003fcc2b02007986 */ /* 0x000fe8000c101906 */
[----:B------:R-:W-:Y:S04]  /*1da0*/  STG.E desc[UR6][R2.64+0x4000], R20 ;  /* 0x0040001402007986 */ /* 0x000fe8000c101906 */
        /* <DEDUP_REMOVED lines=15> */
[----:B0-----:R-:W3:Y:S04]  /*1ea0*/  LDL.128 R8, [R0+-0x1d0] ;  /* 0xfffe300000087983 */ /* 0x001ee80000100c00 */
[----:B-1----:R-:W3:Y:S04]  /*1eb0*/  LDL.128 R12, [R0+-0xd0] ;  /* 0xffff3000000c7983 */ /* 0x002ee80000100c00 */
[----:B----4-:R-:W4:Y:S04]  /*1ec0*/  LDL.128 R16, [R0+0x30] ;  /* 0x0000300000107983 */ /* 0x010f280000100c00 */
[----:B-----5:R-:W5:Y:S04]  /*1ed0*/  LDL.128 R20, [R0+0x130] ;  /* 0x0001300000147983 */ /* 0x020f680000100c00 */
[----:B------:R-:W5:Y:S04]  /*1ee0*/  LDL.128 R24, [R0+-0x1c0] ;  /* 0xfffe400000187983 */ /* 0x000f680000100c00 */
[----:B------:R-:W5:Y:S04]  /*1ef0*/  LDL.128 R28, [R0+-0xc0] ;  /* 0xffff4000001c7983 */ /* 0x000f680000100c00 */
[----:B------:R-:W5:Y:S04]  /*1f00*/  LDL.128 R40, [R0+0x140] ;  /* 0x0001400000287983 */ /* 0x000f680000100c00 */
[----:B------:R-:W5:Y:S04]  /*1f10*/  LDL.128 R36, [R0+-0x1b0] ;  /* 0xfffe500000247983 */ /* 0x000f680000100c00 */
        /* <DEDUP_REMOVED lines=8> */
[----:B0-----:R-:W2:Y:S04]  /*1fa0*/  LDL.128 R32, [R0+0x40] ;  /* 0x0000400000207983 */ /* 0x001ea80000100c00 */
[----:B-1----:R-:W3:Y:S04]  /*1fb0*/  LDL.128 R4, [R0+-0xb0] ;  /* 0xffff500000047983 */ /* 0x002ee80000100c00 */
        /* <DEDUP_REMOVED lines=8> */
[----:B----4-:R-:W-:Y:S04]  /*2040*/  STG.E desc[UR6][R2.64+0xc000], R16 ;  /* 0x00c0001002007986 */ /* 0x010fe8000c101906 */
[----:B------:R-:W-:Y:S04]  /*2050*/  STG.E desc[UR6][R2.64+0xc004], R17 ;  /* 0x00c0041102007986 */ /* 0x000fe8000c101906 */
[----:B------:R-:W-:Y:S04]  /*2060*/  STG.E desc[UR6][R2.64+0xc008], R18 ;  /* 0x00c0081202007986 */ /* 0x000fe8000c101906 */
[----:B------:R4:W-:Y:S04]  /*2070*/  STG.E desc[UR6][R2.64+0xc00c], R19 ;  /* 0x00c00c1302007986 */ /* 0x0009e8000c101906 */
[----:B-----5:R-:W-:Y:S04]  /*2080*/  STG.E desc[UR6][R2.64+0xc040], R20 ;  /* 0x00c0401402007986 */ /* 0x020fe8000c101906 */
        /* <DEDUP_REMOVED lines=19> */
[----:B0-----:R-:W3:Y:S04]  /*21c0*/  LDL.128 R8, [R0+0x50] ;  /* 0x0000500000087983 */ /* 0x001ee80000100c00 */
[----:B-1----:R-:W3:Y:S04]  /*21d0*/  LDL.128 R12, [R0+0x150] ;  /* 0x00015000000c7983 */ /* 0x002ee80000100c00 */
[----:B----4-:R-:W4:Y:S04]  /*21e0*/  LDL.128 R16, [R0+-0x1a0] ;  /* 0xfffe600000107983 */ /* 0x010f280000100c00 */
[----:B-----5:R-:W5:Y:S04]  /*21f0*/  LDL.128 R24, [R0+-0xa0] ;  /* 0xffff600000187983 */ /* 0x020f680000100c00 */
        /* <DEDUP_REMOVED lines=13> */
[----:B-1----:R0:W3:Y:S01]  /*22d0*/  LDL.128 R4, [R0+0x170] ;  /* 0x0001700000047983 */ /* 0x0020e20000100c00 */
[----:B------:R-:W-:-:S04]  /*22e0*/  UIADD3 UR4, UPT, UPT, UR4, 0x8, URZ ;  /* 0x0000000804047890 */ /* 0x000fc8000fffe0ff */
[----:B------:R-:W-:Y:S01]  /*22f0*/  UISETP.NE.AND UP0, UPT, UR4, 0x10, UPT ;  /* 0x000000100400788c */ /* 0x000fe2000bf05270 */
[----:B------:R-:W-:Y:S02]  /*2300*/  IADD3 R44, P0, PT, R2, 0x20000, RZ ;  /* 0x00020000022c7810 */ /* 0x000fe40007f1e0ff */
[----:B0-----:R-:W-:Y:S02]  /*2310*/  IADD3 R0, PT, PT, R0, 0x80, RZ ;  /* 0x0000008000007810 */ /* 0x001fe40007ffe0ff */
[----:B------:R-:W-:Y:S01]  /*2320*/  IADD3.X R45, PT, PT, RZ, R3, RZ, P0, !PT ;  /* 0x00000003ff2d7210 */ /* 0x000fe200007fe4ff */
[----:B------:R0:W-:Y:S04]  /*2330*/  STG.E desc[UR6][R2.64+0x14000], R8 ;  /* 0x0140000802007986 */ /* 0x0001e8000c101906 */
[----:B------:R0:W-:Y:S04]  /*2340*/  STG.E desc[UR6][R2.64+0x14004], R9 ;  /* 0x0140040902007986 */ /* 0x0001e8000c101906 */
[----:B------:R0:W-:Y:S04]  /*2350*/  STG.E desc[UR6][R2.64+0x14008], R10 ;  /* 0x0140080a02007986 */ /* 0x0001e8000c101906 */
[----:B------:R0:W-:Y:S04]  /*2360*/  STG.E desc[UR6][R2.64+0x1400c], R11 ;  /* 0x01400c0b02007986 */ /* 0x0001e8000c101906 */
[----:B------:R0:W-:Y:S04]  /*2370*/  STG.E desc[UR6][R2.64+0x14040], R12 ;  /* 0x0140400c02007986 */ /* 0x0001e8000c101906 */
[----:B------:R0:W-:Y:S04]  /*2380*/  STG.E desc[UR6][R2.64+0x14044], R13 ;  /* 0x0140440d02007986 */ /* 0x0001e8000c101906 */
[----:B------:R0:W-:Y:S04]  /*2390*/  STG.E desc[UR6][R2.64+0x14048], R14 ;  /* 0x0140480e02007986 */ /* 0x0001e8000c101906 */
[----:B------:R0:W-:Y:S04]  /*23a0*/  STG.E desc[UR6][R2.64+0x1404c], R15 ;  /* 0x01404c0f02007986 */ /* 0x0001e8000c101906 */
[----:B----4-:R0:W-:Y:S04]  /*23b0*/  STG.E desc[UR6][R2.64+0x17f80], R16 ;  /* 0x017f801002007986 */ /* 0x0101e8000c101906 */
[----:B------:R0:W-:Y:S04]  /*23c0*/  STG.E desc[UR6][R2.64+0x17f84], R17 ;  /* 0x017f841102007986 */ /* 0x0001e8000c101906 */
[----:B------:R0:W-:Y:S04]  /*23d0*/  STG.E desc[UR6][R2.64+0x17f88], R18 ;  /* 0x017f881202007986 */ /* 0x0001e8000c101906 */
[----:B------:R0:W-:Y:S04]  /*23e0*/  STG.E desc[UR6][R2.64+0x17f8c], R19 ;  /* 0x017f8c1302007986 */ /* 0x0001e8000c101906 */
[----:B-----5:R0:W-:Y:S04]  /*23f0*/  STG.E desc[UR6][R2.64+0x17fc0], R24 ;  /* 0x017fc01802007986 */ /* 0x0201e8000c101906 */
        /* <DEDUP_REMOVED lines=11> */
[----:B--2---:R0:W-:Y:S04]  /*24b0*/  STG.E desc[UR6][R2.64+0x1bf80], R32 ;  /* 0x01bf802002007986 */ /* 0x0041e8000c101906 */
        /* <DEDUP_REMOVED lines=11> */
[----:B---3--:R0:W-:Y:S04]  /*2570*/  STG.E desc[UR6][R2.64+0x1c040], R4 ;  /* 0x01c0400402007986 */ /* 0x0081e8000c101906 */
[----:B------:R0:W-:Y:S04]  /*2580*/  STG.E desc[UR6][R2.64+0x1c044], R5 ;  /* 0x01c0440502007986 */ /* 0x0001e8000c101906 */
[----:B------:R0:W-:Y:S04]  /*2590*/  STG.E desc[UR6][R2.64+0x1c048], R6 ;  /* 0x01c0480602007986 */ /* 0x0001e8000c101906 */
[----:B------:R0:W-:Y:S01]  /*25a0*/  STG.E desc[UR6][R2.64+0x1c04c], R7 ;  /* 0x01c04c0702007986 */ /* 0x0001e2000c101906 */
[----:B------:R-:W-:Y:S05]  /*25b0*/  BRA.U UP0, `(.L_x_5) ;  /* 0xfffffff500607547 */ /* 0x000fea000b83ffff */
[----:B------:R-:W-:Y:S05]  /*25c0*/  EXIT ;  /* 0x000000000000794d */ /* 0x000fea0003800000 */
.L_x_6:
[----:B------:R-:W-:-:S00]  /*25d0*/  BRA `(.L_x_6) ;  /* 0xfffffffc00fc7947 */ /* 0x000fc0000383ffff */
[----:B------:R-:W-:-:S00]  /*25e0*/  NOP ;  /* 0x0000000000007918 */ /* 0x000fc00000000000 */
        /* <DEDUP_REMOVED lines=9> */
.L_x_7:


//--------------------- .nv.shared.mymatmul_kernel0 --------------------------
	.section	.nv.shared.mymatmul_kernel0,"aw",@nobits
	.sectionflags	@""
	.align	4
.nv.shared.mymatmul_kernel0:
	.zero		11264


//--------------------- .nv.shared.reserved.0     --------------------------
	.section	.nv.shared.reserved.0,"aw",@nobits
	.weak		__nv_reservedSMEM_offset_0_alias
	.size		__nv_reservedSMEM_offset_0_alias, 0, 64
	.other		__nv_reservedSMEM_offset_0_alias,@"STO_CUDA_RESERVED_SHARED STV_DEFAULT"
__nv_reservedSMEM_offset_0_alias:
	.zero		0
	.zero		64


//--------------------- .nv.constant0.mymatmul_kernel0 --------------------------
	.section	.nv.constant0.mymatmul_kernel0,"a",@progbits
	.sectionflags	@""
	.align	4
.nv.constant0.mymatmul_kernel0:
	.zero		920


//--------------------- SYMBOLS --------------------------

	.type		.nv.reservedSmem.offset0,@object
	.size		.nv.reservedSmem.offset0,0x4
	.type		.nv.reservedSmem.cap,@object
	.size		.nv.reservedSmem.cap,0x4
